//
// Generated by NVIDIA NVVM Compiler
//
// Compiler Build ID: CL-36424714
// Cuda compilation tools, release 13.0, V13.0.88
// Based on NVVM 20.0.0
//

.version 9.0
.target sm_100
.address_size 64

	// .globl	_Z16setToNegativeMaxPf
// _ZZ10max_kernelPfS_iE5s_mem has been demoted
// _ZZ10sum_kernelPfS_S_iE5s_mem has been demoted

.visible .entry _Z16setToNegativeMaxPf(
	.param .u64 .ptr .align 1 _Z16setToNegativeMaxPf_param_0
)
{
	.reg .b32 	%r<2>;
	.reg .b64 	%rd<3>;

	ld.param.u64 	%rd1, [_Z16setToNegativeMaxPf_param_0];
	cvta.to.global.u64 	%rd2, %rd1;
	mov.b32 	%r1, -8388609;
	st.global.u32 	[%rd2], %r1;
	ret;

}
	// .globl	_Z10max_kernelPfS_i
.visible .entry _Z10max_kernelPfS_i(
	.param .u64 .ptr .align 1 _Z10max_kernelPfS_i_param_0,
	.param .u64 .ptr .align 1 _Z10max_kernelPfS_i_param_1,
	.param .u32 _Z10max_kernelPfS_i_param_2
)
{
	.reg .pred 	%p<17>;
	.reg .b32 	%r<40>;
	.reg .b32 	%f<31>;
	.reg .b64 	%rd<7>;
	// demoted variable
	.shared .align 4 .b8 _ZZ10max_kernelPfS_iE5s_mem[128];
	ld.param.u64 	%rd2, [_Z10max_kernelPfS_i_param_0];
	ld.param.u64 	%rd3, [_Z10max_kernelPfS_i_param_1];
	ld.param.u32 	%r8, [_Z10max_kernelPfS_i_param_2];
	cvta.to.global.u64 	%rd1, %rd3;
	mov.u32 	%r1, %ntid.x;
	mov.u32 	%r9, %ctaid.x;
	mov.u32 	%r2, %tid.x;
	mad.lo.s32 	%r3, %r1, %r9, %r2;
	and.b32  	%r4, %r2, 31;
	setp.ge.s32 	%p1, %r3, %r8;
	mov.f32 	%f29, 0fFF7FFFFF;
	@%p1 bra 	$L__BB1_2;
	cvta.to.global.u64 	%rd4, %rd2;
	mul.wide.s32 	%rd5, %r3, 4;
	add.s64 	%rd6, %rd4, %rd5;
	ld.global.f32 	%f29, [%rd6];
$L__BB1_2:
	mov.b32 	%r10, %f29;
	shfl.sync.down.b32	%r11|%p2, %r10, 16, 31, -1;
	mov.b32 	%f8, %r11;
	max.f32 	%f9, %f29, %f8;
	mov.b32 	%r12, %f9;
	shfl.sync.down.b32	%r13|%p3, %r12, 8, 31, -1;
	mov.b32 	%f10, %r13;
	max.f32 	%f11, %f9, %f10;
	mov.b32 	%r14, %f11;
	shfl.sync.down.b32	%r15|%p4, %r14, 4, 31, -1;
	mov.b32 	%f12, %r15;
	max.f32 	%f13, %f11, %f12;
	mov.b32 	%r16, %f13;
	shfl.sync.down.b32	%r17|%p5, %r16, 2, 31, -1;
	mov.b32 	%f14, %r17;
	max.f32 	%f15, %f13, %f14;
	mov.b32 	%r18, %f15;
	shfl.sync.down.b32	%r19|%p6, %r18, 1, 31, -1;
	mov.b32 	%f16, %r19;
	max.f32 	%f3, %f15, %f16;
	setp.ne.s32 	%p7, %r4, 0;
	@%p7 bra 	$L__BB1_4;
	shr.u32 	%r20, %r2, 3;
	and.b32  	%r21, %r20, 124;
	mov.u32 	%r22, _ZZ10max_kernelPfS_iE5s_mem;
	add.s32 	%r23, %r22, %r21;
	st.shared.f32 	[%r23], %f3;
$L__BB1_4:
	bar.sync 	0;
	setp.gt.u32 	%p8, %r2, 31;
	@%p8 bra 	$L__BB1_10;
	shr.u32 	%r24, %r1, 5;
	setp.ge.u32 	%p9, %r4, %r24;
	mov.f32 	%f30, 0fFF7FFFFF;
	@%p9 bra 	$L__BB1_7;
	shl.b32 	%r25, %r4, 2;
	mov.u32 	%r26, _ZZ10max_kernelPfS_iE5s_mem;
	add.s32 	%r27, %r26, %r25;
	ld.shared.f32 	%f30, [%r27];
$L__BB1_7:
	setp.ne.s32 	%p10, %r4, 0;
	mov.b32 	%r28, %f30;
	shfl.sync.down.b32	%r29|%p11, %r28, 16, 31, -1;
	mov.b32 	%f18, %r29;
	max.f32 	%f19, %f30, %f18;
	mov.b32 	%r30, %f19;
	shfl.sync.down.b32	%r31|%p12, %r30, 8, 31, -1;
	mov.b32 	%f20, %r31;
	max.f32 	%f21, %f19, %f20;
	mov.b32 	%r32, %f21;
	shfl.sync.down.b32	%r33|%p13, %r32, 4, 31, -1;
	mov.b32 	%f22, %r33;
	max.f32 	%f23, %f21, %f22;
	mov.b32 	%r34, %f23;
	shfl.sync.down.b32	%r35|%p14, %r34, 2, 31, -1;
	mov.b32 	%f24, %r35;
	max.f32 	%f25, %f23, %f24;
	mov.b32 	%r36, %f25;
	shfl.sync.down.b32	%r37|%p15, %r36, 1, 31, -1;
	mov.b32 	%f26, %r37;
	max.f32 	%f6, %f25, %f26;
	@%p10 bra 	$L__BB1_10;
	ld.global.u32 	%r39, [%rd1];
$L__BB1_9:
	mov.b32 	%f27, %r39;
	max.f32 	%f28, %f6, %f27;
	mov.b32 	%r38, %f28;
	atom.relaxed.global.cas.b32 	%r7, [%rd1], %r39, %r38;
	setp.ne.s32 	%p16, %r39, %r7;
	mov.u32 	%r39, %r7;
	@%p16 bra 	$L__BB1_9;
$L__BB1_10:
	ret;

}
	// .globl	_Z10sum_kernelPfS_S_i
.visible .entry _Z10sum_kernelPfS_S_i(
	.param .u64 .ptr .align 1 _Z10sum_kernelPfS_S_i_param_0,
	.param .u64 .ptr .align 1 _Z10sum_kernelPfS_S_i_param_1,
	.param .u64 .ptr .align 1 _Z10sum_kernelPfS_S_i_param_2,
	.param .u32 _Z10sum_kernelPfS_S_i_param_3
)
{
	.reg .pred 	%p<16>;
	.reg .b32 	%r<37>;
	.reg .b32 	%f<44>;
	.reg .b64 	%rd<9>;
	// demoted variable
	.shared .align 4 .b8 _ZZ10sum_kernelPfS_S_iE5s_mem[128];
	ld.param.u64 	%rd1, [_Z10sum_kernelPfS_S_i_param_0];
	ld.param.u64 	%rd2, [_Z10sum_kernelPfS_S_i_param_1];
	ld.param.u64 	%rd3, [_Z10sum_kernelPfS_S_i_param_2];
	ld.param.u32 	%r5, [_Z10sum_kernelPfS_S_i_param_3];
	mov.u32 	%r1, %ntid.x;
	mov.u32 	%r6, %ctaid.x;
	mov.u32 	%r2, %tid.x;
	mad.lo.s32 	%r3, %r1, %r6, %r2;
	and.b32  	%r4, %r2, 31;
	setp.ge.s32 	%p1, %r3, %r5;
	mov.f32 	%f42, 0f00000000;
	@%p1 bra 	$L__BB2_2;
	cvta.to.global.u64 	%rd4, %rd1;
	cvta.to.global.u64 	%rd5, %rd3;
	mul.wide.s32 	%rd6, %r3, 4;
	add.s64 	%rd7, %rd4, %rd6;
	ld.global.f32 	%f8, [%rd7];
	ld.global.f32 	%f9, [%rd5];
	sub.f32 	%f10, %f8, %f9;
	fma.rn.f32 	%f11, %f10, 0f3BBB989D, 0f3F000000;
	cvt.sat.f32.f32 	%f12, %f11;
	mov.f32 	%f13, 0f4B400001;
	mov.f32 	%f14, 0f437C0000;
	fma.rm.f32 	%f15, %f12, %f14, %f13;
	add.f32 	%f16, %f15, 0fCB40007F;
	neg.f32 	%f17, %f16;
	fma.rn.f32 	%f18, %f10, 0f3FB8AA3B, %f17;
	fma.rn.f32 	%f19, %f10, 0f32A57060, %f18;
	mov.b32 	%r7, %f15;
	shl.b32 	%r8, %r7, 23;
	mov.b32 	%f20, %r8;
	ex2.approx.ftz.f32 	%f21, %f19;
	mul.f32 	%f42, %f21, %f20;
$L__BB2_2:
	mov.b32 	%r9, %f42;
	shfl.sync.down.b32	%r10|%p2, %r9, 16, 31, -1;
	mov.b32 	%f22, %r10;
	add.f32 	%f23, %f42, %f22;
	mov.b32 	%r11, %f23;
	shfl.sync.down.b32	%r12|%p3, %r11, 8, 31, -1;
	mov.b32 	%f24, %r12;
	add.f32 	%f25, %f23, %f24;
	mov.b32 	%r13, %f25;
	shfl.sync.down.b32	%r14|%p4, %r13, 4, 31, -1;
	mov.b32 	%f26, %r14;
	add.f32 	%f27, %f25, %f26;
	mov.b32 	%r15, %f27;
	shfl.sync.down.b32	%r16|%p5, %r15, 2, 31, -1;
	mov.b32 	%f28, %r16;
	add.f32 	%f29, %f27, %f28;
	mov.b32 	%r17, %f29;
	shfl.sync.down.b32	%r18|%p6, %r17, 1, 31, -1;
	mov.b32 	%f30, %r18;
	add.f32 	%f3, %f29, %f30;
	setp.ne.s32 	%p7, %r4, 0;
	@%p7 bra 	$L__BB2_4;
	shr.u32 	%r19, %r2, 3;
	and.b32  	%r20, %r19, 124;
	mov.u32 	%r21, _ZZ10sum_kernelPfS_S_iE5s_mem;
	add.s32 	%r22, %r21, %r20;
	st.shared.f32 	[%r22], %f3;
$L__BB2_4:
	bar.sync 	0;
	setp.gt.u32 	%p8, %r2, 31;
	@%p8 bra 	$L__BB2_9;
	shr.u32 	%r23, %r1, 5;
	setp.ge.u32 	%p9, %r4, %r23;
	mov.f32 	%f43, 0f00000000;
	@%p9 bra 	$L__BB2_7;
	shl.b32 	%r24, %r4, 2;
	mov.u32 	%r25, _ZZ10sum_kernelPfS_S_iE5s_mem;
	add.s32 	%r26, %r25, %r24;
	ld.shared.f32 	%f43, [%r26];
$L__BB2_7:
	setp.ne.s32 	%p10, %r4, 0;
	mov.b32 	%r27, %f43;
	shfl.sync.down.b32	%r28|%p11, %r27, 16, 31, -1;
	mov.b32 	%f32, %r28;
	add.f32 	%f33, %f43, %f32;
	mov.b32 	%r29, %f33;
	shfl.sync.down.b32	%r30|%p12, %r29, 8, 31, -1;
	mov.b32 	%f34, %r30;
	add.f32 	%f35, %f33, %f34;
	mov.b32 	%r31, %f35;
	shfl.sync.down.b32	%r32|%p13, %r31, 4, 31, -1;
	mov.b32 	%f36, %r32;
	add.f32 	%f37, %f35, %f36;
	mov.b32 	%r33, %f37;
	shfl.sync.down.b32	%r34|%p14, %r33, 2, 31, -1;
	mov.b32 	%f38, %r34;
	add.f32 	%f39, %f37, %f38;
	mov.b32 	%r35, %f39;
	shfl.sync.down.b32	%r36|%p15, %r35, 1, 31, -1;
	mov.b32 	%f40, %r36;
	add.f32 	%f6, %f39, %f40;
	@%p10 bra 	$L__BB2_9;
	cvta.to.global.u64 	%rd8, %rd2;
	atom.global.add.f32 	%f41, [%rd8], %f6;
$L__BB2_9:
	ret;

}
	// .globl	_Z7softmaxPfS_S_S_i
.visible .entry _Z7softmaxPfS_S_S_i(
	.param .u64 .ptr .align 1 _Z7softmaxPfS_S_S_i_param_0,
	.param .u64 .ptr .align 1 _Z7softmaxPfS_S_S_i_param_1,
	.param .u64 .ptr .align 1 _Z7softmaxPfS_S_S_i_param_2,
	.param .u64 .ptr .align 1 _Z7softmaxPfS_S_S_i_param_3,
	.param .u32 _Z7softmaxPfS_S_S_i_param_4
)
{
	.reg .pred 	%p<2>;
	.reg .b32 	%r<8>;
	.reg .b32 	%f<18>;
	.reg .b64 	%rd<12>;

	ld.param.u64 	%rd1, [_Z7softmaxPfS_S_S_i_param_0];
	ld.param.u64 	%rd2, [_Z7softmaxPfS_S_S_i_param_1];
	ld.param.u64 	%rd3, [_Z7softmaxPfS_S_S_i_param_2];
	ld.param.u64 	%rd4, [_Z7softmaxPfS_S_S_i_param_3];
	ld.param.u32 	%r2, [_Z7softmaxPfS_S_S_i_param_4];
	mov.u32 	%r3, %ntid.x;
	mov.u32 	%r4, %ctaid.x;
	mov.u32 	%r5, %tid.x;
	mad.lo.s32 	%r1, %r3, %r4, %r5;
	setp.ge.s32 	%p1, %r1, %r2;
	@%p1 bra 	$L__BB3_2;
	cvta.to.global.u64 	%rd5, %rd1;
	cvta.to.global.u64 	%rd6, %rd4;
	cvta.to.global.u64 	%rd7, %rd3;
	cvta.to.global.u64 	%rd8, %rd2;
	mul.wide.s32 	%rd9, %r1, 4;
	add.s64 	%rd10, %rd5, %rd9;
	ld.global.f32 	%f1, [%rd10];
	ld.global.f32 	%f2, [%rd6];
	sub.f32 	%f3, %f1, %f2;
	fma.rn.f32 	%f4, %f3, 0f3BBB989D, 0f3F000000;
	cvt.sat.f32.f32 	%f5, %f4;
	mov.f32 	%f6, 0f4B400001;
	mov.f32 	%f7, 0f437C0000;
	fma.rm.f32 	%f8, %f5, %f7, %f6;
	add.f32 	%f9, %f8, 0fCB40007F;
	neg.f32 	%f10, %f9;
	fma.rn.f32 	%f11, %f3, 0f3FB8AA3B, %f10;
	fma.rn.f32 	%f12, %f3, 0f32A57060, %f11;
	mov.b32 	%r6, %f8;
	shl.b32 	%r7, %r6, 23;
	mov.b32 	%f13, %r7;
	ex2.approx.ftz.f32 	%f14, %f12;
	mul.f32 	%f15, %f14, %f13;
	ld.global.f32 	%f16, [%rd7];
	div.rn.f32 	%f17, %f15, %f16;
	add.s64 	%rd11, %rd8, %rd9;
	st.global.f32 	[%rd11], %f17;
$L__BB3_2:
	ret;

}


// ===== COMPILED SASS (sm_100) =====

	.target	sm_100

	.elftype	@"ET_EXEC"


//--------------------- .note.nv.tkinfo           --------------------------
	.section	.note.nv.tkinfo,"",@"SHT_NOTE"
	.sectionflags	@"SHF_NOTE_NV_TKINFO"
	.tkinfo
        /*0018*/ 	.word	0x00000002
        /*0030*/ 	.string	""
        /*0030*/ 	.string	"ptxas"
        /*0030*/ 	.string	"Cuda compilation tools, release 13.0, V13.0.88"
        /*0030*/ 	.string	"Build cuda_13.0.r13.0/compiler.36424714_0"
        /*0030*/ 	.string	"-arch sm_100 -m 64 "



//--------------------- .note.nv.cuinfo           --------------------------
	.section	.note.nv.cuinfo,"",@"SHT_NOTE"
	.sectionflags	@"SHF_NOTE_NV_CUINFO"
        /*0018*/ 	.short	0x0002
        /*001a*/ 	.short	0x0064
        /*001c*/ 	.short	0x0082
	.zero		2


//--------------------- .nv.info                  --------------------------
	.section	.nv.info,"",@"SHT_CUDA_INFO"
	.align	4


	//----- nvinfo : EIATTR_REGCOUNT
	.align		4
        /*0000*/ 	.byte	0x04, 0x2f
        /*0002*/ 	.short	(.L_1 - .L_0)
	.align		4
.L_0:
        /*0004*/ 	.word	index@(_Z16setToNegativeMaxPf)
        /*0008*/ 	.word	0x00000008


	//----- nvinfo : EIATTR_FRAME_SIZE
	.align		4
.L_1:
        /*000c*/ 	.byte	0x04, 0x11
        /*000e*/ 	.short	(.L_3 - .L_2)
	.align		4
.L_2:
        /*0010*/ 	.word	index@(_Z16setToNegativeMaxPf)
        /*0014*/ 	.word	0x00000000


	//----- nvinfo : EIATTR_REGCOUNT
	.align		4
.L_3:
        /*0018*/ 	.byte	0x04, 0x2f
        /*001a*/ 	.short	(.L_5 - .L_4)
	.align		4
.L_4:
        /*001c*/ 	.word	index@(_Z10max_kernelPfS_i)
        /*0020*/ 	.word	0x0000000d


	//----- nvinfo : EIATTR_FRAME_SIZE
	.align		4
.L_5:
        /*0024*/ 	.byte	0x04, 0x11
        /*0026*/ 	.short	(.L_7 - .L_6)
	.align		4
.L_6:
        /*0028*/ 	.word	index@(_Z10max_kernelPfS_i)
        /*002c*/ 	.word	0x00000000


	//----- nvinfo : EIATTR_REGCOUNT
	.align		4
.L_7:
        /*0030*/ 	.byte	0x04, 0x2f
        /*0032*/ 	.short	(.L_9 - .L_8)
	.align		4
.L_8:
        /*0034*/ 	.word	index@(_Z10sum_kernelPfS_S_i)
        /*0038*/ 	.word	0x0000000c


	//----- nvinfo : EIATTR_FRAME_SIZE
	.align		4
.L_9:
        /*003c*/ 	.byte	0x04, 0x11
        /*003e*/ 	.short	(.L_11 - .L_10)
	.align		4
.L_10:
        /*0040*/ 	.word	index@(_Z10sum_kernelPfS_S_i)
        /*0044*/ 	.word	0x00000000


	//----- nvinfo : EIATTR_REGCOUNT
	.align		4
.L_11:
        /*0048*/ 	.byte	0x04, 0x2f
        /*004a*/ 	.short	(.L_13 - .L_12)
	.align		4
.L_12:
        /*004c*/ 	.word	index@(_Z7softmaxPfS_S_S_i)
        /*0050*/ 	.word	0x00000010


	//----- nvinfo : EIATTR_FRAME_SIZE
	.align		4
.L_13:
        /*0054*/ 	.byte	0x04, 0x11
        /*0056*/ 	.short	(.L_15 - .L_14)
	.align		4
.L_14:
        /*0058*/ 	.word	index@($__internal_0_$__cuda_sm3x_div_rn_noftz_f32_slowpath)
        /*005c*/ 	.word	0x00000000


	//----- nvinfo : EIATTR_FRAME_SIZE
	.align		4
.L_15:
        /*0060*/ 	.byte	0x04, 0x11
        /*0062*/ 	.short	(.L_17 - .L_16)
	.align		4
.L_16:
        /*0064*/ 	.word	index@(_Z7softmaxPfS_S_S_i)
        /*0068*/ 	.word	0x00000000


	//----- nvinfo : EIATTR_MIN_STACK_SIZE
	.align		4
.L_17:
        /*006c*/ 	.byte	0x04, 0x12
        /*006e*/ 	.short	(.L_19 - .L_18)
	.align		4
.L_18:
        /*0070*/ 	.word	index@(_Z7softmaxPfS_S_S_i)
        /*0074*/ 	.word	0x00000000


	//----- nvinfo : EIATTR_MIN_STACK_SIZE
	.align		4
.L_19:
        /*0078*/ 	.byte	0x04, 0x12
        /*007a*/ 	.short	(.L_21 - .L_20)
	.align		4
.L_20:
        /*007c*/ 	.word	index@(_Z10sum_kernelPfS_S_i)
        /*0080*/ 	.word	0x00000000


	//----- nvinfo : EIATTR_MIN_STACK_SIZE
	.align		4
.L_21:
        /*0084*/ 	.byte	0x04, 0x12
        /*0086*/ 	.short	(.L_23 - .L_22)
	.align		4
.L_22:
        /*0088*/ 	.word	index@(_Z10max_kernelPfS_i)
        /*008c*/ 	.word	0x00000000


	//----- nvinfo : EIATTR_MIN_STACK_SIZE
	.align		4
.L_23:
        /*0090*/ 	.byte	0x04, 0x12
        /*0092*/ 	.short	(.L_25 - .L_24)
	.align		4
.L_24:
        /*0094*/ 	.word	index@(_Z16setToNegativeMaxPf)
        /*0098*/ 	.word	0x00000000
.L_25:


//--------------------- .nv.compat                --------------------------
	.section	.nv.compat,"",@"SHT_CUDA_COMPAT_INFO"
	.align	4
        /*0000*/ 	.byte	0x02, 0x09, 0x00, 0x00, 0x02, 0x02, 0x01, 0x00, 0x02, 0x05, 0x05, 0x00, 0x03, 0x07, 0x01, 0x01
        /*0010*/ 	.byte	0x02, 0x03, 0x00, 0x00, 0x02, 0x06, 0x01, 0x00, 0x04, 0x0b, 0x08, 0x00, 0x01, 0x00, 0x00, 0x00
        /*0020*/ 	.byte	0x00, 0x00, 0x00, 0x00


//--------------------- .nv.info._Z7softmaxPfS_S_S_i --------------------------
	.section	.nv.info._Z7softmaxPfS_S_S_i,"",@"SHT_CUDA_INFO"
	.sectionflags	@""
	.align	4


	//----- nvinfo : EIATTR_CUDA_API_VERSION
	.align		4
        /*0000*/ 	.byte	0x04, 0x37
        /*0002*/ 	.short	(.L_27 - .L_26)
.L_26:
        /*0004*/ 	.word	0x00000082


	//----- nvinfo : EIATTR_KPARAM_INFO
	.align		4
.L_27:
        /*0008*/ 	.byte	0x04, 0x17
        /*000a*/ 	.short	(.L_29 - .L_28)
.L_28:
        /*000c*/ 	.word	0x00000000
        /*0010*/ 	.short	0x0004
        /*0012*/ 	.short	0x0020
        /*0014*/ 	.byte	0x00, 0xf0, 0x11, 0x00


	//----- nvinfo : EIATTR_KPARAM_INFO
	.align		4
.L_29:
        /*0018*/ 	.byte	0x04, 0x17
        /*001a*/ 	.short	(.L_31 - .L_30)
.L_30:
        /*001c*/ 	.word	0x00000000
        /*0020*/ 	.short	0x0003
        /*0022*/ 	.short	0x0018
        /*0024*/ 	.byte	0x00, 0xf5, 0x21, 0x00


	//----- nvinfo : EIATTR_KPARAM_INFO
	.align		4
.L_31:
        /*0028*/ 	.byte	0x04, 0x17
        /*002a*/ 	.short	(.L_33 - .L_32)
.L_32:
        /*002c*/ 	.word	0x00000000
        /*0030*/ 	.short	0x0002
        /*0032*/ 	.short	0x0010
        /*0034*/ 	.byte	0x00, 0xf5, 0x21, 0x00


	//----- nvinfo : EIATTR_KPARAM_INFO
	.align		4
.L_33:
        /*0038*/ 	.byte	0x04, 0x17
        /*003a*/ 	.short	(.L_35 - .L_34)
.L_34:
        /*003c*/ 	.word	0x00000000
        /*0040*/ 	.short	0x0001
        /*0042*/ 	.short	0x0008
        /*0044*/ 	.byte	0x00, 0xf5, 0x21, 0x00


	//----- nvinfo : EIATTR_KPARAM_INFO
	.align		4
.L_35:
        /*0048*/ 	.byte	0x04, 0x17
        /*004a*/ 	.short	(.L_37 - .L_36)
.L_36:
        /*004c*/ 	.word	0x00000000
        /*0050*/ 	.short	0x0000
        /*0052*/ 	.short	0x0000
        /*0054*/ 	.byte	0x00, 0xf5, 0x21, 0x00


	//----- nvinfo : EIATTR_SPARSE_MMA_MASK
	.align		4
.L_37:
        /*0058*/ 	.byte	0x03, 0x50
        /*005a*/ 	.short	0x0000


	//----- nvinfo : EIATTR_MAXREG_COUNT
	.align		4
        /*005c*/ 	.byte	0x03, 0x1b
        /*005e*/ 	.short	0x00ff


	//----- nvinfo : EIATTR_MERCURY_ISA_VERSION
	.align		4
        /*0060*/ 	.byte	0x03, 0x5f
        /*0062*/ 	.short	0x0101


	//----- nvinfo : EIATTR_VRC_CTA_INIT_COUNT
	.align		4
        /*0064*/ 	.byte	0x02, 0x4a
	.zero		1
	.zero		1


	//----- nvinfo : EIATTR_EXIT_INSTR_OFFSETS
	.align		4
        /*0068*/ 	.byte	0x04, 0x1c
        /*006a*/ 	.short	(.L_39 - .L_38)


	//   ....[0]....
.L_38:
        /*006c*/ 	.word	0x00000070


	//   ....[1]....
        /*0070*/ 	.word	0x000002b0


	//----- nvinfo : EIATTR_CRS_STACK_SIZE
	.align		4
.L_39:
        /*0074*/ 	.byte	0x04, 0x1e
        /*0076*/ 	.short	(.L_41 - .L_40)
.L_40:
        /*0078*/ 	.word	0x00000000


	//----- nvinfo : EIATTR_CBANK_PARAM_SIZE
	.align		4
.L_41:
        /*007c*/ 	.byte	0x03, 0x19
        /*007e*/ 	.short	0x0024


	//----- nvinfo : EIATTR_PARAM_CBANK
	.align		4
        /*0080*/ 	.byte	0x04, 0x0a
        /*0082*/ 	.short	(.L_43 - .L_42)
	.align		4
.L_42:
        /*0084*/ 	.word	index@(.nv.constant0._Z7softmaxPfS_S_S_i)
        /*0088*/ 	.short	0x0380
        /*008a*/ 	.short	0x0024


	//----- nvinfo : EIATTR_SW_WAR
	.align		4
.L_43:
        /*008c*/ 	.byte	0x04, 0x36
        /*008e*/ 	.short	(.L_45 - .L_44)
.L_44:
        /*0090*/ 	.word	0x00000008
.L_45:


//--------------------- .nv.info._Z10sum_kernelPfS_S_i --------------------------
	.section	.nv.info._Z10sum_kernelPfS_S_i,"",@"SHT_CUDA_INFO"
	.sectionflags	@""
	.align	4


	//----- nvinfo : EIATTR_CUDA_API_VERSION
	.align		4
        /*0000*/ 	.byte	0x04, 0x37
        /*0002*/ 	.short	(.L_47 - .L_46)
.L_46:
        /*0004*/ 	.word	0x00000082


	//----- nvinfo : EIATTR_KPARAM_INFO
	.align		4
.L_47:
        /*0008*/ 	.byte	0x04, 0x17
        /*000a*/ 	.short	(.L_49 - .L_48)
.L_48:
        /*000c*/ 	.word	0x00000000
        /*0010*/ 	.short	0x0003
        /*0012*/ 	.short	0x0018
        /*0014*/ 	.byte	0x00, 0xf0, 0x11, 0x00


	//----- nvinfo : EIATTR_KPARAM_INFO
	.align		4
.L_49:
        /*0018*/ 	.byte	0x04, 0x17
        /*001a*/ 	.short	(.L_51 - .L_50)
.L_50:
        /*001c*/ 	.word	0x00000000
        /*0020*/ 	.short	0x0002
        /*0022*/ 	.short	0x0010
        /*0024*/ 	.byte	0x00, 0xf5, 0x21, 0x00


	//----- nvinfo : EIATTR_KPARAM_INFO
	.align		4
.L_51:
        /*0028*/ 	.byte	0x04, 0x17
        /*002a*/ 	.short	(.L_53 - .L_52)
.L_52:
        /*002c*/ 	.word	0x00000000
        /*0030*/ 	.short	0x0001
        /*0032*/ 	.short	0x0008
        /*0034*/ 	.byte	0x00, 0xf5, 0x21, 0x00


	//----- nvinfo : EIATTR_KPARAM_INFO
	.align		4
.L_53:
        /*0038*/ 	.byte	0x04, 0x17
        /*003a*/ 	.short	(.L_55 - .L_54)
.L_54:
        /*003c*/ 	.word	0x00000000
        /*0040*/ 	.short	0x0000
        /*0042*/ 	.short	0x0000
        /*0044*/ 	.byte	0x00, 0xf5, 0x21, 0x00


	//----- nvinfo : EIATTR_SPARSE_MMA_MASK
	.align		4
.L_55:
        /*0048*/ 	.byte	0x03, 0x50
        /*004a*/ 	.short	0x0000


	//----- nvinfo : EIATTR_MAXREG_COUNT
	.align		4
        /*004c*/ 	.byte	0x03, 0x1b
        /*004e*/ 	.short	0x00ff


	//----- nvinfo : EIATTR_NUM_BARRIERS
	.align		4
        /*0050*/ 	.byte	0x02, 0x4c
        /*0052*/ 	.byte	0x01
	.zero		1


	//----- nvinfo : EIATTR_MERCURY_ISA_VERSION
	.align		4
        /*0054*/ 	.byte	0x03, 0x5f
        /*0056*/ 	.short	0x0101


	//----- nvinfo : EIATTR_COOP_GROUP_MASK_REGIDS
	.align		4
        /*0058*/ 	.byte	0x04, 0x29
        /*005a*/ 	.short	(.L_57 - .L_56)


	//   ....[0]....
.L_56:
        /*005c*/ 	.word	0xffffffff


	//   ....[1]....
        /*0060*/ 	.word	0xffffffff


	//   ....[2]....
        /*0064*/ 	.word	0xffffffff


	//   ....[3]....
        /*0068*/ 	.word	0xffffffff


	//   ....[4]....
        /*006c*/ 	.word	0xffffffff


	//   ....[5]....
        /*0070*/ 	.word	0xffffffff


	//   ....[6]....
        /*0074*/ 	.word	0xffffffff


	//   ....[7]....
        /*0078*/ 	.word	0xffffffff


	//   ....[8]....
        /*007c*/ 	.word	0xffffffff


	//   ....[9]....
        /*0080*/ 	.word	0xffffffff


	//----- nvinfo : EIATTR_COOP_GROUP_INSTR_OFFSETS
	.align		4
.L_57:
        /*0084*/ 	.byte	0x04, 0x28
        /*0086*/ 	.short	(.L_59 - .L_58)


	//   ....[0]....
.L_58:
        /*0088*/ 	.word	0x000001a0


	//   ....[1]....
        /*008c*/ 	.word	0x000001c0


	//   ....[2]....
        /*0090*/ 	.word	0x000001e0


	//   ....[3]....
        /*0094*/ 	.word	0x00000210


	//   ....[4]....
        /*0098*/ 	.word	0x00000250


	//   ....[5]....
        /*009c*/ 	.word	0x00000370


	//   ....[6]....
        /*00a0*/ 	.word	0x00000390


	//   ....[7]....
        /*00a4*/ 	.word	0x000003b0


	//   ....[8]....
        /*00a8*/ 	.word	0x000003d0


	//   ....[9]....
        /*00ac*/ 	.word	0x000003f0


	//----- nvinfo : EIATTR_VRC_CTA_INIT_COUNT
	.align		4
.L_59:
        /*00b0*/ 	.byte	0x02, 0x4a
	.zero		1
	.zero		1


	//----- nvinfo : EIATTR_EXIT_INSTR_OFFSETS
	.align		4
        /*00b4*/ 	.byte	0x04, 0x1c
        /*00b6*/ 	.short	(.L_61 - .L_60)


	//   ....[0]....
.L_60:
        /*00b8*/ 	.word	0x000002e0


	//   ....[1]....
        /*00bc*/ 	.word	0x00000400


	//   ....[2]....
        /*00c0*/ 	.word	0x00000440


	//----- nvinfo : EIATTR_CBANK_PARAM_SIZE
	.align		4
.L_61:
        /*00c4*/ 	.byte	0x03, 0x19
        /*00c6*/ 	.short	0x001c


	//----- nvinfo : EIATTR_PARAM_CBANK
	.align		4
        /*00c8*/ 	.byte	0x04, 0x0a
        /*00ca*/ 	.short	(.L_63 - .L_62)
	.align		4
.L_62:
        /*00cc*/ 	.word	index@(.nv.constant0._Z10sum_kernelPfS_S_i)
        /*00d0*/ 	.short	0x0380
        /*00d2*/ 	.short	0x001c


	//----- nvinfo : EIATTR_SW_WAR
	.align		4
.L_63:
        /*00d4*/ 	.byte	0x04, 0x36
        /*00d6*/ 	.short	(.L_65 - .L_64)
.L_64:
        /*00d8*/ 	.word	0x00000008
.L_65:


//--------------------- .nv.info._Z10max_kernelPfS_i --------------------------
	.section	.nv.info._Z10max_kernelPfS_i,"",@"SHT_CUDA_INFO"
	.sectionflags	@""
	.align	4


	//----- nvinfo : EIATTR_CUDA_API_VERSION
	.align		4
        /*0000*/ 	.byte	0x04, 0x37
        /*0002*/ 	.short	(.L_67 - .L_66)
.L_66:
        /*0004*/ 	.word	0x00000082


	//----- nvinfo : EIATTR_KPARAM_INFO
	.align		4
.L_67:
        /*0008*/ 	.byte	0x04, 0x17
        /*000a*/ 	.short	(.L_69 - .L_68)
.L_68:
        /*000c*/ 	.word	0x00000000
        /*0010*/ 	.short	0x0002
        /*0012*/ 	.short	0x0010
        /*0014*/ 	.byte	0x00, 0xf0, 0x11, 0x00


	//----- nvinfo : EIATTR_KPARAM_INFO
	.align		4
.L_69:
        /*0018*/ 	.byte	0x04, 0x17
        /*001a*/ 	.short	(.L_71 - .L_70)
.L_70:
        /*001c*/ 	.word	0x00000000
        /*0020*/ 	.short	0x0001
        /*0022*/ 	.short	0x0008
        /*0024*/ 	.byte	0x00, 0xf5, 0x21, 0x00


	//----- nvinfo : EIATTR_KPARAM_INFO
	.align		4
.L_71:
        /*0028*/ 	.byte	0x04, 0x17
        /*002a*/ 	.short	(.L_73 - .L_72)
.L_72:
        /*002c*/ 	.word	0x00000000
        /*0030*/ 	.short	0x0000
        /*0032*/ 	.short	0x0000
        /*0034*/ 	.byte	0x00, 0xf5, 0x21, 0x00


	//----- nvinfo : EIATTR_SPARSE_MMA_MASK
	.align		4
.L_73:
        /*0038*/ 	.byte	0x03, 0x50
        /*003a*/ 	.short	0x0000


	//----- nvinfo : EIATTR_MAXREG_COUNT
	.align		4
        /*003c*/ 	.byte	0x03, 0x1b
        /*003e*/ 	.short	0x00ff


	//----- nvinfo : EIATTR_NUM_BARRIERS
	.align		4
        /*0040*/ 	.byte	0x02, 0x4c
        /*0042*/ 	.byte	0x01
	.zero		1


	//----- nvinfo : EIATTR_MERCURY_ISA_VERSION
	.align		4
        /*0044*/ 	.byte	0x03, 0x5f
        /*0046*/ 	.short	0x0101


	//----- nvinfo : EIATTR_COOP_GROUP_MASK_REGIDS
	.align		4
        /*0048*/ 	.byte	0x04, 0x29
        /*004a*/ 	.short	(.L_75 - .L_74)


	//   ....[0]....
.L_74:
        /*004c*/ 	.word	0xffffffff


	//   ....[1]....
        /*0050*/ 	.word	0xffffffff


	//   ....[2]....
        /*0054*/ 	.word	0xffffffff


	//   ....[3]....
        /*0058*/ 	.word	0xffffffff


	//   ....[4]....
        /*005c*/ 	.word	0xffffffff


	//   ....[5]....
        /*0060*/ 	.word	0xffffffff


	//   ....[6]....
        /*0064*/ 	.word	0xffffffff


	//   ....[7]....
        /*0068*/ 	.word	0xffffffff


	//   ....[8]....
        /*006c*/ 	.word	0xffffffff


	//   ....[9]....
        /*0070*/ 	.word	0xffffffff


	//----- nvinfo : EIATTR_COOP_GROUP_INSTR_OFFSETS
	.align		4
.L_75:
        /*0074*/ 	.byte	0x04, 0x28
        /*0076*/ 	.short	(.L_77 - .L_76)


	//   ....[0]....
.L_76:
        /*0078*/ 	.word	0x000000d0


	//   ....[1]....
        /*007c*/ 	.word	0x000000f0


	//   ....[2]....
        /*0080*/ 	.word	0x00000120


	//   ....[3]....
        /*0084*/ 	.word	0x00000190


	//   ....[4]....
        /*0088*/ 	.word	0x000001d0


	//   ....[5]....
        /*008c*/ 	.word	0x000002a0


	//   ....[6]....
        /*0090*/ 	.word	0x000002c0


	//   ....[7]....
        /*0094*/ 	.word	0x000002e0


	//   ....[8]....
        /*0098*/ 	.word	0x00000300


	//   ....[9]....
        /*009c*/ 	.word	0x00000320


	//----- nvinfo : EIATTR_VRC_CTA_INIT_COUNT
	.align		4
.L_77:
        /*00a0*/ 	.byte	0x02, 0x4a
	.zero		1
	.zero		1


	//----- nvinfo : EIATTR_EXIT_INSTR_OFFSETS
	.align		4
        /*00a4*/ 	.byte	0x04, 0x1c
        /*00a6*/ 	.short	(.L_79 - .L_78)


	//   ....[0]....
.L_78:
        /*00a8*/ 	.word	0x00000210


	//   ....[1]....
        /*00ac*/ 	.word	0x00000330


	//   ....[2]....
        /*00b0*/ 	.word	0x000003d0


	//----- nvinfo : EIATTR_CRS_STACK_SIZE
	.align		4
.L_79:
        /*00b4*/ 	.byte	0x04, 0x1e
        /*00b6*/ 	.short	(.L_81 - .L_80)
.L_80:
        /*00b8*/ 	.word	0x00000000


	//----- nvinfo : EIATTR_CBANK_PARAM_SIZE
	.align		4
.L_81:
        /*00bc*/ 	.byte	0x03, 0x19
        /*00be*/ 	.short	0x0014


	//----- nvinfo : EIATTR_PARAM_CBANK
	.align		4
        /*00c0*/ 	.byte	0x04, 0x0a
        /*00c2*/ 	.short	(.L_83 - .L_82)
	.align		4
.L_82:
        /*00c4*/ 	.word	index@(.nv.constant0._Z10max_kernelPfS_i)
        /*00c8*/ 	.short	0x0380
        /*00ca*/ 	.short	0x0014


	//----- nvinfo : EIATTR_SW_WAR
	.align		4
.L_83:
        /*00cc*/ 	.byte	0x04, 0x36
        /*00ce*/ 	.short	(.L_85 - .L_84)
.L_84:
        /*00d0*/ 	.word	0x00000008
.L_85:


//--------------------- .nv.info._Z16setToNegativeMaxPf --------------------------
	.section	.nv.info._Z16setToNegativeMaxPf,"",@"SHT_CUDA_INFO"
	.sectionflags	@""
	.align	4


	//----- nvinfo : EIATTR_CUDA_API_VERSION
	.align		4
        /*0000*/ 	.byte	0x04, 0x37
        /*0002*/ 	.short	(.L_87 - .L_86)
.L_86:
        /*0004*/ 	.word	0x00000082


	//----- nvinfo : EIATTR_KPARAM_INFO
	.align		4
.L_87:
        /*0008*/ 	.byte	0x04, 0x17
        /*000a*/ 	.short	(.L_89 - .L_88)
.L_88:
        /*000c*/ 	.word	0x00000000
        /*0010*/ 	.short	0x0000
        /*0012*/ 	.short	0x0000
        /*0014*/ 	.byte	0x00, 0xf5, 0x21, 0x00


	//----- nvinfo : EIATTR_SPARSE_MMA_MASK
	.align		4
.L_89:
        /*0018*/ 	.byte	0x03, 0x50
        /*001a*/ 	.short	0x0000


	//----- nvinfo : EIATTR_MAXREG_COUNT
	.align		4
        /*001c*/ 	.byte	0x03, 0x1b
        /*001e*/ 	.short	0x00ff


	//----- nvinfo : EIATTR_MERCURY_ISA_VERSION
	.align		4
        /*0020*/ 	.byte	0x03, 0x5f
        /*0022*/ 	.short	0x0101


	//----- nvinfo : EIATTR_VRC_CTA_INIT_COUNT
	.align		4
        /*0024*/ 	.byte	0x02, 0x4a
	.zero		1
	.zero		1


	//----- nvinfo : EIATTR_EXIT_INSTR_OFFSETS
	.align		4
        /*0028*/ 	.byte	0x04, 0x1c
        /*002a*/ 	.short	(.L_91 - .L_90)


	//   ....[0]....
.L_90:
        /*002c*/ 	.word	0x00000050


	//----- nvinfo : EIATTR_CBANK_PARAM_SIZE
	.align		4
.L_91:
        /*0030*/ 	.byte	0x03, 0x19
        /*0032*/ 	.short	0x0008


	//----- nvinfo : EIATTR_PARAM_CBANK
	.align		4
        /*0034*/ 	.byte	0x04, 0x0a
        /*0036*/ 	.short	(.L_93 - .L_92)
	.align		4
.L_92:
        /*0038*/ 	.word	index@(.nv.constant0._Z16setToNegativeMaxPf)
        /*003c*/ 	.short	0x0380
        /*003e*/ 	.short	0x0008


	//----- nvinfo : EIATTR_SW_WAR
	.align		4
.L_93:
        /*0040*/ 	.byte	0x04, 0x36
        /*0042*/ 	.short	(.L_95 - .L_94)
.L_94:
        /*0044*/ 	.word	0x00000008
.L_95:


//--------------------- .nv.callgraph             --------------------------
	.section	.nv.callgraph,"",@"SHT_CUDA_CALLGRAPH"
	.align	4
	.sectionentsize	8
	.align		4
        /*0000*/ 	.word	0x00000000
	.align		4
        /*0004*/ 	.word	0xffffffff
	.align		4
        /*0008*/ 	.word	0x00000000
	.align		4
        /*000c*/ 	.word	0xfffffffe
	.align		4
        /*0010*/ 	.word	0x00000000
	.align		4
        /*0014*/ 	.word	0xfffffffd
	.align		4
        /*0018*/ 	.word	0x00000000
	.align		4
        /*001c*/ 	.word	0xfffffffc


//--------------------- .text._Z7softmaxPfS_S_S_i --------------------------
	.section	.text._Z7softmaxPfS_S_S_i,"ax",@progbits
	.align	128
        .global         _Z7softmaxPfS_S_S_i
        .type           _Z7softmaxPfS_S_S_i,@function
        .size           _Z7softmaxPfS_S_S_i,(.L_x_18 - _Z7softmaxPfS_S_S_i)
        .other          _Z7softmaxPfS_S_S_i,@"STO_CUDA_ENTRY STV_DEFAULT"
_Z7softmaxPfS_S_S_i:
.text._Z7softmaxPfS_S_S_i:
[----:B------:R-:W-:Y:S01]  /*0000*/  LDC R1, c[0x0][0x37c] ;  /* 0x0000df00ff017b82 */ /* 0x000fe20000000800 */
[----:B------:R-:W0:Y:S01]  /*0010*/  S2R R2, SR_CTAID.X ;  /* 0x0000000000027919 */ /* 0x000e220000002500 */
[----:B------:R-:W0:Y:S01]  /*0020*/  LDCU UR4, c[0x0][0x360] ;  /* 0x00006c00ff0477ac */ /* 0x000e220008000800 */
[----:B------:R-:W0:Y:S01]  /*0030*/  S2R R3, SR_TID.X ;  /* 0x0000000000037919 */ /* 0x000e220000002100 */
[----:B------:R-:W1:Y:S01]  /*0040*/  LDCU UR5, c[0x0][0x3a0] ;  /* 0x00007400ff0577ac */ /* 0x000e620008000800 */
[----:B0-----:R-:W-:-:S05]  /*0050*/  IMAD R2, R2, UR4, R3 ;  /* 0x0000000402027c24 */ /* 0x001fca000f8e0203 */
[----:B-1----:R-:W-:-:S13]  /*0060*/  ISETP.GE.AND P0, PT, R2, UR5, PT ;  /* 0x0000000502007c0c */ /* 0x002fda000bf06270 */
[----:B------:R-:W-:Y:S05]  /*0070*/  @P0 EXIT ;  /* 0x000000000000094d */ /* 0x000fea0003800000 */
[----:B------:R-:W0:Y:S01]  /*0080*/  LDC.64 R4, c[0x0][0x380] ;  /* 0x0000e000ff047b82 */ /* 0x000e220000000a00 */
[----:B------:R-:W1:Y:S07]  /*0090*/  LDCU.64 UR4, c[0x0][0x358] ;  /* 0x00006b00ff0477ac */ /* 0x000e6e0008000a00 */
[----:B------:R-:W2:Y:S08]  /*00a0*/  LDC.64 R6, c[0x0][0x398] ;  /* 0x0000e600ff067b82 */ /* 0x000eb00000000a00 */
[----:B------:R-:W3:Y:S01]  /*00b0*/  LDC.64 R8, c[0x0][0x390] ;  /* 0x0000e400ff087b82 */ /* 0x000ee20000000a00 */
[----:B0-----:R-:W-:-:S06]  /*00c0*/  IMAD.WIDE R4, R2, 0x4, R4 ;  /* 0x0000000402047825 */ /* 0x001fcc00078e0204 */
[----:B-1----:R-:W4:Y:S04]  /*00d0*/  LDG.E R4, desc[UR4][R4.64] ;  /* 0x0000000404047981 */ /* 0x002f28000c1e1900 */
[----:B--2---:R-:W4:Y:S04]  /*00e0*/  LDG.E R7, desc[UR4][R6.64] ;  /* 0x0000000406077981 */ /* 0x004f28000c1e1900 */
[----:B---3--:R-:W2:Y:S01]  /*00f0*/  LDG.E R3, desc[UR4][R8.64] ;  /* 0x0000000408037981 */ /* 0x008ea2000c1e1900 */
[----:B------:R-:W-:Y:S02]  /*0100*/  IMAD.MOV.U32 R11, RZ, RZ, 0x3bbb989d ;  /* 0x3bbb989dff0b7424 */ /* 0x000fe400078e00ff */
[----:B------:R-:W-:Y:S01]  /*0110*/  IMAD.MOV.U32 R13, RZ, RZ, 0x437c0000 ;  /* 0x437c0000ff0d7424 */ /* 0x000fe200078e00ff */
[----:B------:R-:W-:Y:S01]  /*0120*/  BSSY.RECONVERGENT B0, `(.L_x_0) ;  /* 0x0000015000007945 */ /* 0x000fe20003800200 */
[----:B----4-:R-:W-:-:S04]  /*0130*/  FADD R0, R4, -R7 ;  /* 0x8000000704007221 */ /* 0x010fc80000000000 */
[----:B------:R-:W-:-:S04]  /*0140*/  FFMA.SAT R10, R0, R11, 0.5 ;  /* 0x3f000000000a7423 */ /* 0x000fc8000000200b */
[----:B------:R-:W-:-:S04]  /*0150*/  FFMA.RM R10, R10, R13, 12582913 ;  /* 0x4b4000010a0a7423 */ /* 0x000fc8000000400d */
[----:B------:R-:W-:-:S04]  /*0160*/  FADD R11, R10, -12583039 ;  /* 0xcb40007f0a0b7421 */ /* 0x000fc80000000000 */
[----:B------:R-:W-:-:S04]  /*0170*/  FFMA R11, R0, 1.4426950216293334961, -R11 ;  /* 0x3fb8aa3b000b7823 */ /* 0x000fc8000000080b */
[----:B------:R-:W-:Y:S01]  /*0180*/  FFMA R11, R0, 1.925963033500011079e-08, R11 ;  /* 0x32a57060000b7823 */ /* 0x000fe2000000000b */
[----:B--2---:R-:W0:Y:S08]  /*0190*/  MUFU.RCP R12, R3 ;  /* 0x00000003000c7308 */ /* 0x004e300000001000 */
[----:B------:R-:W1:Y:S01]  /*01a0*/  MUFU.EX2 R11, R11 ;  /* 0x0000000b000b7308 */ /* 0x000e620000000800 */
[----:B------:R-:W-:-:S02]  /*01b0*/  IMAD.SHL.U32 R0, R10, 0x800000, RZ ;  /* 0x008000000a007824 */ /* 0x000fc400078e00ff */
[----:B0-----:R-:W-:Y:S02]  /*01c0*/  FFMA R5, -R3, R12, 1 ;  /* 0x3f80000003057423 */ /* 0x001fe4000000010c */
[----:B-1----:R-:W-:-:S04]  /*01d0*/  FMUL R0, R0, R11 ;  /* 0x0000000b00007220 */ /* 0x002fc80000400000 */
[----:B------:R-:W0:Y:S01]  /*01e0*/  FCHK P0, R0, R3 ;  /* 0x0000000300007302 */ /* 0x000e220000000000 */
[----:B------:R-:W-:-:S04]  /*01f0*/  FFMA R5, R12, R5, R12 ;  /* 0x000000050c057223 */ /* 0x000fc8000000000c */
[----:B------:R-:W-:-:S04]  /*0200*/  FFMA R4, R0, R5, RZ ;  /* 0x0000000500047223 */ /* 0x000fc800000000ff */
[----:B------:R-:W-:-:S04]  /*0210*/  FFMA R6, -R3, R4, R0 ;  /* 0x0000000403067223 */ /* 0x000fc80000000100 */
[----:B------:R-:W-:Y:S01]  /*0220*/  FFMA R7, R5, R6, R4 ;  /* 0x0000000605077223 */ /* 0x000fe20000000004 */
[----:B0-----:R-:W-:Y:S06]  /*0230*/  @!P0 BRA `(.L_x_1) ;  /* 0x00000000000c8947 */ /* 0x001fec0003800000 */
[----:B------:R-:W-:-:S07]  /*0240*/  MOV R4, 0x260 ;  /* 0x0000026000047802 */ /* 0x000fce0000000f00 */
[----:B------:R-:W-:Y:S05]  /*0250*/  CALL.REL.NOINC `($__internal_0_$__cuda_sm3x_div_rn_noftz_f32_slowpath) ;  /* 0x0000000000187944 */ /* 0x000fea0003c00000 */
[----:B------:R-:W-:-:S07]  /*0260*/  IMAD.MOV.U32 R7, RZ, RZ, R0 ;  /* 0x000000ffff077224 */ /* 0x000fce00078e0000 */
.L_x_1:
[----:B------:R-:W-:Y:S05]  /*0270*/  BSYNC.RECONVERGENT B0 ;  /* 0x0000000000007941 */ /* 0x000fea0003800200 */
.L_x_0:
[----:B------:R-:W0:Y:S02]  /*0280*/  LDC.64 R4, c[0x0][0x388] ;  /* 0x0000e200ff047b82 */ /* 0x000e240000000a00 */
[----:B0-----:R-:W-:-:S05]  /*0290*/  IMAD.WIDE R2, R2, 0x4, R4 ;  /* 0x0000000402027825 */ /* 0x001fca00078e0204 */
[----:B------:R-:W-:Y:S01]  /*02a0*/  STG.E desc[UR4][R2.64], R7 ;  /* 0x0000000702007986 */ /* 0x000fe2000c101904 */
[----:B------:R-:W-:Y:S05]  /*02b0*/  EXIT ;  /* 0x000000000000794d */ /* 0x000fea0003800000 */
        .weak           $__internal_0_$__cuda_sm3x_div_rn_noftz_f32_slowpath
        .type           $__internal_0_$__cuda_sm3x_div_rn_noftz_f32_slowpath,@function
        .size           $__internal_0_$__cuda_sm3x_div_rn_noftz_f32_slowpath,(.L_x_18 - $__internal_0_$__cuda_sm3x_div_rn_noftz_f32_slowpath)
$__internal_0_$__cuda_sm3x_div_rn_noftz_f32_slowpath:
[--C-:B------:R-:W-:Y:S01]  /*02c0*/  SHF.R.U32.HI R6, RZ, 0x17, R3.reuse ;  /* 0x00000017ff067819 */ /* 0x100fe20000011603 */
[----:B------:R-:W-:Y:S01]  /*02d0*/  BSSY.RECONVERGENT B1, `(.L_x_2) ;  /* 0x0000064000017945 */ /* 0x000fe20003800200 */
[--C-:B------:R-:W-:Y:S01]  /*02e0*/  SHF.R.U32.HI R5, RZ, 0x17, R0.reuse ;  /* 0x00000017ff057819 */ /* 0x100fe20000011600 */
[----:B------:R-:W-:Y:S01]  /*02f0*/  IMAD.MOV.U32 R7, RZ, RZ, R0 ;  /* 0x000000ffff077224 */ /* 0x000fe200078e0000 */
[----:B------:R-:W-:Y:S01]  /*0300*/  LOP3.LUT R6, R6, 0xff, RZ, 0xc0, !PT ;  /* 0x000000ff06067812 */ /* 0x000fe200078ec0ff */
[----:B------:R-:W-:Y:S01]  /*0310*/  IMAD.MOV.U32 R8, RZ, RZ, R3 ;  /* 0x000000ffff087224 */ /* 0x000fe200078e0003 */
[----:B------:R-:W-:-:S03]  /*0320*/  LOP3.LUT R5, R5, 0xff, RZ, 0xc0, !PT ;  /* 0x000000ff05057812 */ /* 0x000fc600078ec0ff */
[----:B------:R-:W-:Y:S02]  /*0330*/  VIADD R11, R6, 0xffffffff ;  /* 0xffffffff060b7836 */ /* 0x000fe40000000000 */
[----:B------:R-:W-:-:S03]  /*0340*/  VIADD R10, R5, 0xffffffff ;  /* 0xffffffff050a7836 */ /* 0x000fc60000000000 */
[----:B------:R-:W-:-:S04]  /*0350*/  ISETP.GT.U32.AND P0, PT, R11, 0xfd, PT ;  /* 0x000000fd0b00780c */ /* 0x000fc80003f04070 */
[----:B------:R-:W-:-:S13]  /*0360*/  ISETP.GT.U32.OR P0, PT, R10, 0xfd, P0 ;  /* 0x000000fd0a00780c */ /* 0x000fda0000704470 */
[----:B------:R-:W-:Y:S01]  /*0370*/  @!P0 IMAD.MOV.U32 R9, RZ, RZ, RZ ;  /* 0x000000ffff098224 */ /* 0x000fe200078e00ff */
[----:B------:R-:W-:Y:S06]  /*0380*/  @!P0 BRA `(.L_x_3) ;  /* 0x00000000005c8947 */ /* 0x000fec0003800000 */
[----:B------:R-:W-:Y:S02]  /*0390*/  FSETP.GTU.FTZ.AND P0, PT, |R0|, +INF , PT ;  /* 0x7f8000000000780b */ /* 0x000fe40003f1c200 */
[----:B------:R-:W-:-:S04]  /*03a0*/  FSETP.GTU.FTZ.AND P1, PT, |R3|, +INF , PT ;  /* 0x7f8000000300780b */ /* 0x000fc80003f3c200 */
[----:B------:R-:W-:-:S13]  /*03b0*/  PLOP3.LUT P0, PT, P0, P1, PT, 0xf8, 0x8f ;  /* 0x00000000008f781c */ /* 0x000fda0000703f70 */
[----:B------:R-:W-:Y:S05]  /*03c0*/  @P0 BRA `(.L_x_4) ;  /* 0x00000004004c0947 */ /* 0x000fea0003800000 */
[----:B------:R-:W-:-:S13]  /*03d0*/  LOP3.LUT P0, RZ, R8, 0x7fffffff, R7, 0xc8, !PT ;  /* 0x7fffffff08ff7812 */ /* 0x000fda000780c807 */
[----:B------:R-:W-:Y:S05]  /*03e0*/  @!P0 BRA `(.L_x_5) ;  /* 0x00000004003c8947 */ /* 0x000fea0003800000 */
[C---:B------:R-:W-:Y:S02]  /*03f0*/  FSETP.NEU.FTZ.AND P2, PT, |R0|.reuse, +INF , PT ;  /* 0x7f8000000000780b */ /* 0x040fe40003f5d200 */
[----:B------:R-:W-:Y:S02]  /*0400*/  FSETP.NEU.FTZ.AND P1, PT, |R3|, +INF , PT ;  /* 0x7f8000000300780b */ /* 0x000fe40003f3d200 */
[----:B------:R-:W-:-:S11]  /*0410*/  FSETP.NEU.FTZ.AND P0, PT, |R0|, +INF , PT ;  /* 0x7f8000000000780b */ /* 0x000fd60003f1d200 */
[----:B------:R-:W-:Y:S05]  /*0420*/  @!P1 BRA !P2, `(.L_x_5) ;  /* 0x00000004002c9947 */ /* 0x000fea0005000000 */
[----:B------:R-:W-:-:S04]  /*0430*/  LOP3.LUT P2, RZ, R7, 0x7fffffff, RZ, 0xc0, !PT ;  /* 0x7fffffff07ff7812 */ /* 0x000fc8000784c0ff */
[----:B------:R-:W-:-:S13]  /*0440*/  PLOP3.LUT P1, PT, P1, P2, PT, 0x2f, 0xf2 ;  /* 0x0000000000f2781c */ /* 0x000fda0000f24577 */
[----:B------:R-:W-:Y:S05]  /*0450*/  @P1 BRA `(.L_x_6) ;  /* 0x0000000400181947 */ /* 0x000fea0003800000 */
[----:B------:R-:W-:-:S04]  /*0460*/  LOP3.LUT P1, RZ, R8, 0x7fffffff, RZ, 0xc0, !PT ;  /* 0x7fffffff08ff7812 */ /* 0x000fc8000782c0ff */
[----:B------:R-:W-:-:S13]  /*0470*/  PLOP3.LUT P0, PT, P0, P1, PT, 0x2f, 0xf2 ;  /* 0x0000000000f2781c */ /* 0x000fda0000702577 */
[----:B------:R-:W-:Y:S05]  /*0480*/  @P0 BRA `(.L_x_7) ;  /* 0x0000000400000947 */ /* 0x000fea0003800000 */
[----:B------:R-:W-:Y:S02]  /*0490*/  ISETP.GE.AND P0, PT, R10, RZ, PT ;  /* 0x000000ff0a00720c */ /* 0x000fe40003f06270 */
[----:B------:R-:W-:-:S11]  /*04a0*/  ISETP.GE.AND P1, PT, R11, RZ, PT ;  /* 0x000000ff0b00720c */ /* 0x000fd60003f26270 */
[----:B------:R-:W-:Y:S02]  /*04b0*/  @P0 IMAD.MOV.U32 R9, RZ, RZ, RZ ;  /* 0x000000ffff090224 */ /* 0x000fe400078e00ff */
[----:B------:R-:W-:Y:S01]  /*04c0*/  @!P0 FFMA R7, R0, 1.84467440737095516160e+19, RZ ;  /* 0x5f80000000078823 */ /* 0x000fe200000000ff */
[----:B------:R-:W-:Y:S02]  /*04d0*/  @!P0 IMAD.MOV.U32 R9, RZ, RZ, -0x40 ;  /* 0xffffffc0ff098424 */ /* 0x000fe400078e00ff */
[----:B------:R-:W-:-:S03]  /*04e0*/  @!P1 FFMA R8, R3, 1.84467440737095516160e+19, RZ ;  /* 0x5f80000003089823 */ /* 0x000fc600000000ff */
[----:B------:R-:W-:-:S07]  /*04f0*/  @!P1 IADD3 R9, PT, PT, R9, 0x40, RZ ;  /* 0x0000004009099810 */ /* 0x000fce0007ffe0ff */
.L_x_3:
[----:B------:R-:W-:Y:S01]  /*0500*/  LEA R3, R6, 0xc0800000, 0x17 ;  /* 0xc080000006037811 */ /* 0x000fe200078eb8ff */
[----:B------:R-:W-:Y:S01]  /*0510*/  VIADD R5, R5, 0xffffff81 ;  /* 0xffffff8105057836 */ /* 0x000fe20000000000 */
[----:B------:R-:W-:Y:S03]  /*0520*/  BSSY.RECONVERGENT B2, `(.L_x_8) ;  /* 0x0000035000027945 */ /* 0x000fe60003800200 */
[----:B------:R-:W-:Y:S01]  /*0530*/  IMAD.IADD R3, R8, 0x1, -R3 ;  /* 0x0000000108037824 */ /* 0x000fe200078e0a03 */
[C---:B------:R-:W-:Y:S01]  /*0540*/  IADD3 R6, PT, PT, R5.reuse, 0x7f, -R6 ;  /* 0x0000007f05067810 */ /* 0x040fe20007ffe806 */
[----:B------:R-:W-:Y:S02]  /*0550*/  IMAD R0, R5, -0x800000, R7 ;  /* 0xff80000005007824 */ /* 0x000fe400078e0207 */
[----:B------:R-:W0:Y:S01]  /*0560*/  MUFU.RCP R8, R3 ;  /* 0x0000000300087308 */ /* 0x000e220000001000 */
[----:B------:R-:W-:Y:S01]  /*0570*/  FADD.FTZ R11, -R3, -RZ ;  /* 0x800000ff030b7221 */ /* 0x000fe20000010100 */
[----:B------:R-:W-:-:S03]  /*0580*/  IMAD.IADD R6, R6, 0x1, R9 ;  /* 0x0000000106067824 */ /* 0x000fc600078e0209 */
[----:B0-----:R-:W-:-:S04]  /*0590*/  FFMA R13, R8, R11, 1 ;  /* 0x3f800000080d7423 */ /* 0x001fc8000000000b */
[----:B------:R-:W-:-:S04]  /*05a0*/  FFMA R10, R8, R13, R8 ;  /* 0x0000000d080a7223 */ /* 0x000fc80000000008 */
[----:B------:R-:W-:-:S04]  /*05b0*/  FFMA R7, R0, R10, RZ ;  /* 0x0000000a00077223 */ /* 0x000fc800000000ff */
[----:B------:R-:W-:-:S04]  /*05c0*/  FFMA R8, R11, R7, R0 ;  /* 0x000000070b087223 */ /* 0x000fc80000000000 */
[----:B------:R-:W-:-:S04]  /*05d0*/  FFMA R7, R10, R8, R7 ;  /* 0x000000080a077223 */ /* 0x000fc80000000007 */
[----:B------:R-:W-:-:S04]  /*05e0*/  FFMA R8, R11, R7, R0 ;  /* 0x000000070b087223 */ /* 0x000fc80000000000 */
[----:B------:R-:W-:-:S05]  /*05f0*/  FFMA R0, R10, R8, R7 ;  /* 0x000000080a007223 */ /* 0x000fca0000000007 */
[----:B------:R-:W-:-:S04]  /*0600*/  SHF.R.U32.HI R3, RZ, 0x17, R0 ;  /* 0x00000017ff037819 */ /* 0x000fc80000011600 */
[----:B------:R-:W-:-:S05]  /*0610*/  LOP3.LUT R3, R3, 0xff, RZ, 0xc0, !PT ;  /* 0x000000ff03037812 */ /* 0x000fca00078ec0ff */
[----:B------:R-:W-:-:S04]  /*0620*/  IMAD.IADD R9, R3, 0x1, R6 ;  /* 0x0000000103097824 */ /* 0x000fc800078e0206 */
[----:B------:R-:W-:-:S05]  /*0630*/  VIADD R3, R9, 0xffffffff ;  /* 0xffffffff09037836 */ /* 0x000fca0000000000 */
[----:B------:R-:W-:-:S13]  /*0640*/  ISETP.GE.U32.AND P0, PT, R3, 0xfe, PT ;  /* 0x000000fe0300780c */ /* 0x000fda0003f06070 */
[----:B------:R-:W-:Y:S05]  /*0650*/  @!P0 BRA `(.L_x_9) ;  /* 0x0000000000808947 */ /* 0x000fea0003800000 */
[----:B------:R-:W-:-:S13]  /*0660*/  ISETP.GT.AND P0, PT, R9, 0xfe, PT ;  /* 0x000000fe0900780c */ /* 0x000fda0003f04270 */
[----:B------:R-:W-:Y:S05]  /*0670*/  @P0 BRA `(.L_x_10) ;  /* 0x00000000006c0947 */ /* 0x000fea0003800000 */
[----:B------:R-:W-:-:S13]  /*0680*/  ISETP.GE.AND P0, PT, R9, 0x1, PT ;  /* 0x000000010900780c */ /* 0x000fda0003f06270 */
[----:B------:R-:W-:Y:S05]  /*0690*/  @P0 BRA `(.L_x_11) ;  /* 0x0000000000740947 */ /* 0x000fea0003800000 */
[----:B------:R-:W-:Y:S02]  /*06a0*/  ISETP.GE.AND P0, PT, R9, -0x18, PT ;  /* 0xffffffe80900780c */ /* 0x000fe40003f06270 */
[----:B------:R-:W-:-:S11]  /*06b0*/  LOP3.LUT R0, R0, 0x80000000, RZ, 0xc0, !PT ;  /* 0x8000000000007812 */ /* 0x000fd600078ec0ff */
[----:B------:R-:W-:Y:S05]  /*06c0*/  @!P0 BRA `(.L_x_11) ;  /* 0x0000000000688947 */ /* 0x000fea0003800000 */
[CCC-:B------:R-:W-:Y:S01]  /*06d0*/  FFMA.RZ R3, R10.reuse, R8.reuse, R7.reuse ;  /* 0x000000080a037223 */ /* 0x1c0fe2000000c007 */
[CCC-:B------:R-:W-:Y:S01]  /*06e0*/  FFMA.RM R6, R10.reuse, R8.reuse, R7.reuse ;  /* 0x000000080a067223 */ /* 0x1c0fe20000004007 */
[C---:B------:R-:W-:Y:S02]  /*06f0*/  ISETP.NE.AND P2, PT, R9.reuse, RZ, PT ;  /* 0x000000ff0900720c */ /* 0x040fe40003f45270 */
[----:B------:R-:W-:Y:S02]  /*0700*/  ISETP.NE.AND P1, PT, R9, RZ, PT ;  /* 0x000000ff0900720c */ /* 0x000fe40003f25270 */
[----:B------:R-:W-:Y:S01]  /*0710*/  LOP3.LUT R5, R3, 0x7fffff, RZ, 0xc0, !PT ;  /* 0x007fffff03057812 */ /* 0x000fe200078ec0ff */
[----:B------:R-:W-:Y:S01]  /*0720*/  FFMA.RP R3, R10, R8, R7 ;  /* 0x000000080a037223 */ /* 0x000fe20000008007 */
[----:B------:R-:W-:Y:S01]  /*0730*/  IADD3 R8, PT, PT, R9, 0x20, RZ ;  /* 0x0000002009087810 */ /* 0x000fe20007ffe0ff */
[----:B------:R-:W-:Y:S01]  /*0740*/  IMAD.MOV R7, RZ, RZ, -R9 ;  /* 0x000000ffff077224 */ /* 0x000fe200078e0a09 */
[----:B------:R-:W-:-:S02]  /*0750*/  LOP3.LUT R5, R5, 0x800000, RZ, 0xfc, !PT ;  /* 0x0080000005057812 */ /* 0x000fc400078efcff */
[----:B------:R-:W-:Y:S02]  /*0760*/  FSETP.NEU.FTZ.AND P0, PT, R3, R6, PT ;  /* 0x000000060300720b */ /* 0x000fe40003f1d000 */
[----:B------:R-:W-:Y:S02]  /*0770*/  SHF.L.U32 R8, R5, R8, RZ ;  /* 0x0000000805087219 */ /* 0x000fe400000006ff */
[----:B------:R-:W-:Y:S02]  /*0780*/  SEL R6, R7, RZ, P2 ;  /* 0x000000ff07067207 */ /* 0x000fe40001000000 */
[----:B------:R-:W-:Y:S02]  /*0790*/  ISETP.NE.AND P1, PT, R8, RZ, P1 ;  /* 0x000000ff0800720c */ /* 0x000fe40000f25270 */
[----:B------:R-:W-:Y:S02]  /*07a0*/  SHF.R.U32.HI R6, RZ, R6, R5 ;  /* 0x00000006ff067219 */ /* 0x000fe40000011605 */
[----:B------:R-:W-:-:S02]  /*07b0*/  PLOP3.LUT P0, PT, P0, P1, PT, 0xf8, 0x8f ;  /* 0x00000000008f781c */ /* 0x000fc40000703f70 */
[----:B------:R-:W-:Y:S02]  /*07c0*/  SHF.R.U32.HI R8, RZ, 0x1, R6 ;  /* 0x00000001ff087819 */ /* 0x000fe40000011606 */
[----:B------:R-:W-:-:S04]  /*07d0*/  SEL R3, RZ, 0x1, !P0 ;  /* 0x00000001ff037807 */ /* 0x000fc80004000000 */
[----:B------:R-:W-:-:S04]  /*07e0*/  LOP3.LUT R3, R3, 0x1, R8, 0xf8, !PT ;  /* 0x0000000103037812 */ /* 0x000fc800078ef808 */
[----:B------:R-:W-:-:S05]  /*07f0*/  LOP3.LUT R3, R3, R6, RZ, 0xc0, !PT ;  /* 0x0000000603037212 */ /* 0x000fca00078ec0ff */
[----:B------:R-:W-:-:S05]  /*0800*/  IMAD.IADD R3, R8, 0x1, R3 ;  /* 0x0000000108037824 */ /* 0x000fca00078e0203 */
[----:B------:R-:W-:Y:S01]  /*0810*/  LOP3.LUT R0, R3, R0, RZ, 0xfc, !PT ;  /* 0x0000000003007212 */ /* 0x000fe200078efcff */
[----:B------:R-:W-:Y:S06]  /*0820*/  BRA `(.L_x_11) ;  /* 0x0000000000107947 */ /* 0x000fec0003800000 */
.L_x_10:
[----:B------:R-:W-:-:S04]  /*0830*/  LOP3.LUT R0, R0, 0x80000000, RZ, 0xc0, !PT ;  /* 0x8000000000007812 */ /* 0x000fc800078ec0ff */
[----:B------:R-:W-:Y:S01]  /*0840*/  LOP3.LUT R0, R0, 0x7f800000, RZ, 0xfc, !PT ;  /* 0x7f80000000007812 */ /* 0x000fe200078efcff */
[----:B------:R-:W-:Y:S06]  /*0850*/  BRA `(.L_x_11) ;  /* 0x0000000000047947 */ /* 0x000fec0003800000 */
.L_x_9:
[----:B------:R-:W-:-:S07]  /*0860*/  IMAD R0, R6, 0x800000, R0 ;  /* 0x0080000006007824 */ /* 0x000fce00078e0200 */
.L_x_11:
[----:B------:R-:W-:Y:S05]  /*0870*/  BSYNC.RECONVERGENT B2 ;  /* 0x0000000000027941 */ /* 0x000fea0003800200 */
.L_x_8:
[----:B------:R-:W-:Y:S05]  /*0880*/  BRA `(.L_x_12) ;  /* 0x0000000000207947 */ /* 0x000fea0003800000 */
.L_x_7:
[----:B------:R-:W-:-:S04]  /*0890*/  LOP3.LUT R0, R8, 0x80000000, R7, 0x48, !PT ;  /* 0x8000000008007812 */ /* 0x000fc800078e4807 */
[----:B------:R-:W-:Y:S01]  /*08a0*/  LOP3.LUT R0, R0, 0x7f800000, RZ, 0xfc, !PT ;  /* 0x7f80000000007812 */ /* 0x000fe200078efcff */
[----:B------:R-:W-:Y:S06]  /*08b0*/  BRA `(.L_x_12) ;  /* 0x0000000000147947 */ /* 0x000fec0003800000 */
.L_x_6:
[----:B------:R-:W-:Y:S01]  /*08c0*/  LOP3.LUT R0, R8, 0x80000000, R7, 0x48, !PT ;  /* 0x8000000008007812 */ /* 0x000fe200078e4807 */
[----:B------:R-:W-:Y:S06]  /*08d0*/  BRA `(.L_x_12) ;  /* 0x00000000000c7947 */ /* 0x000fec0003800000 */
.L_x_5:
[----:B------:R-:W0:Y:S01]  /*08e0*/  MUFU.RSQ R0, -QNAN ;  /* 0xffc0000000007908 */ /* 0x000e220000001400 */
[----:B------:R-:W-:Y:S05]  /*08f0*/  BRA `(.L_x_12) ;  /* 0x0000000000047947 */ /* 0x000fea0003800000 */
.L_x_4:
[----:B------:R-:W-:-:S07]  /*0900*/  FADD.FTZ R0, R0, R3 ;  /* 0x0000000300007221 */ /* 0x000fce0000010000 */
.L_x_12:
[----:B------:R-:W-:Y:S05]  /*0910*/  BSYNC.RECONVERGENT B1 ;  /* 0x0000000000017941 */ /* 0x000fea0003800200 */
.L_x_2:
[----:B------:R-:W-:-:S04]  /*0920*/  IMAD.MOV.U32 R5, RZ, RZ, 0x0 ;  /* 0x00000000ff057424 */ /* 0x000fc800078e00ff */
[----:B0-----:R-:W-:Y:S05]  /*0930*/  RET.REL.NODEC R4 `(_Z7softmaxPfS_S_S_i) ;  /* 0xfffffff404b07950 */ /* 0x001fea0003c3ffff */
.L_x_13:
[----:B------:R-:W-:-:S00]  /*0940*/  BRA `(.L_x_13) ;  /* 0xfffffffc00fc7947 */ /* 0x000fc0000383ffff */
[----:B------:R-:W-:-:S00]  /*0950*/  NOP ;  /* 0x0000000000007918 */ /* 0x000fc00000000000 */
        /* <DEDUP_REMOVED lines=10> */
.L_x_18:


//--------------------- .text._Z10sum_kernelPfS_S_i --------------------------
	.section	.text._Z10sum_kernelPfS_S_i,"ax",@progbits
	.align	128
        .global         _Z10sum_kernelPfS_S_i
        .type           _Z10sum_kernelPfS_S_i,@function
        .size           _Z10sum_kernelPfS_S_i,(.L_x_20 - _Z10sum_kernelPfS_S_i)
        .other          _Z10sum_kernelPfS_S_i,@"STO_CUDA_ENTRY STV_DEFAULT"
_Z10sum_kernelPfS_S_i:
.text._Z10sum_kernelPfS_S_i:
[----:B------:R-:W-:Y:S01]  /*0000*/  LDC R1, c[0x0][0x37c] ;  /* 0x0000df00ff017b82 */ /* 0x000fe20000000800 */
[----:B------:R-:W0:Y:S01]  /*0010*/  S2R R7, SR_CTAID.X ;  /* 0x0000000000077919 */ /* 0x000e220000002500 */
[----:B------:R-:W0:Y:S01]  /*0020*/  LDCU UR5, c[0x0][0x360] ;  /* 0x00006c00ff0577ac */ /* 0x000e220008000800 */
[----:B------:R-:W0:Y:S01]  /*0030*/  S2R R0, SR_TID.X ;  /* 0x0000000000007919 */ /* 0x000e220000002100 */
[----:B------:R-:W1:Y:S01]  /*0040*/  LDCU UR4, c[0x0][0x398] ;  /* 0x00007300ff0477ac */ /* 0x000e620008000800 */
[----:B------:R-:W2:Y:S01]  /*0050*/  LDCU.64 UR6, c[0x0][0x358] ;  /* 0x00006b00ff0677ac */ /* 0x000ea20008000a00 */
[----:B0-----:R-:W-:-:S05]  /*0060*/  IMAD R7, R7, UR5, R0 ;  /* 0x0000000507077c24 */ /* 0x001fca000f8e0200 */
[----:B-1----:R-:W-:-:S13]  /*0070*/  ISETP.GE.AND P0, PT, R7, UR4, PT ;  /* 0x0000000407007c0c */ /* 0x002fda000bf06270 */
[----:B------:R-:W0:Y:S08]  /*0080*/  @!P0 LDC.64 R2, c[0x0][0x380] ;  /* 0x0000e000ff028b82 */ /* 0x000e300000000a00 */
[----:B------:R-:W1:Y:S01]  /*0090*/  @!P0 LDC.64 R4, c[0x0][0x390] ;  /* 0x0000e400ff048b82 */ /* 0x000e620000000a00 */
[----:B0-----:R-:W-:-:S06]  /*00a0*/  @!P0 IMAD.WIDE R2, R7, 0x4, R2 ;  /* 0x0000000407028825 */ /* 0x001fcc00078e0202 */
[----:B--2---:R-:W2:Y:S04]  /*00b0*/  @!P0 LDG.E R2, desc[UR6][R2.64] ;  /* 0x0000000602028981 */ /* 0x004ea8000c1e1900 */
[----:B-1----:R0:W2:Y:S01]  /*00c0*/  @!P0 LDG.E R5, desc[UR6][R4.64] ;  /* 0x0000000604058981 */ /* 0x0020a2000c1e1900 */
[----:B------:R-:W-:Y:S02]  /*00d0*/  @!P0 MOV R7, 0x3bbb989d ;  /* 0x3bbb989d00078802 */ /* 0x000fe40000000f00 */
[----:B------:R-:W-:Y:S01]  /*00e0*/  @!P0 MOV R8, 0x437c0000 ;  /* 0x437c000000088802 */ /* 0x000fe20000000f00 */
[----:B0-----:R-:W-:Y:S01]  /*00f0*/  HFMA2 R4, -RZ, RZ, 0, 0 ;  /* 0x00000000ff047431 */ /* 0x001fe200000001ff */
[----:B------:R-:W-:Y:S01]  /*0100*/  ISETP.GT.U32.AND P1, PT, R0, 0x1f, PT ;  /* 0x0000001f0000780c */ /* 0x000fe20003f24070 */
[----:B--2---:R-:W-:-:S04]  /*0110*/  @!P0 FADD R6, R2, -R5 ;  /* 0x8000000502068221 */ /* 0x004fc80000000000 */
[----:B------:R-:W-:-:S04]  /*0120*/  @!P0 FFMA.SAT R7, R6, R7, 0.5 ;  /* 0x3f00000006078423 */ /* 0x000fc80000002007 */
[----:B------:R-:W-:-:S04]  /*0130*/  @!P0 FFMA.RM R7, R7, R8, 12582913 ;  /* 0x4b40000107078423 */ /* 0x000fc80000004008 */
[----:B------:R-:W-:-:S04]  /*0140*/  @!P0 FADD R9, R7, -12583039 ;  /* 0xcb40007f07098421 */ /* 0x000fc80000000000 */
[----:B------:R-:W-:-:S04]  /*0150*/  @!P0 FFMA R9, R6, 1.4426950216293334961, -R9 ;  /* 0x3fb8aa3b06098823 */ /* 0x000fc80000000809 */
[----:B------:R-:W-:-:S04]  /*0160*/  @!P0 FFMA R9, R6, 1.925963033500011079e-08, R9 ;  /* 0x32a5706006098823 */ /* 0x000fc80000000009 */
[----:B------:R-:W0:Y:S01]  /*0170*/  @!P0 MUFU.EX2 R6, R9 ;  /* 0x0000000900068308 */ /* 0x000e220000000800 */
[----:B------:R-:W-:-:S05]  /*0180*/  @!P0 SHF.L.U32 R7, R7, 0x17, RZ ;  /* 0x0000001707078819 */ /* 0x000fca00000006ff */
[----:B0-----:R-:W-:-:S05]  /*0190*/  @!P0 FMUL R4, R7, R6 ;  /* 0x0000000607048220 */ /* 0x001fca0000400000 */
[----:B------:R-:W0:Y:S02]  /*01a0*/  SHFL.DOWN PT, R3, R4, 0x10, 0x1f ;  /* 0x0a001f0004037f89 */ /* 0x000e2400000e0000 */
[----:B0-----:R-:W-:-:S05]  /*01b0*/  FADD R3, R3, R4 ;  /* 0x0000000403037221 */ /* 0x001fca0000000000 */
[----:B------:R-:W0:Y:S02]  /*01c0*/  SHFL.DOWN PT, R2, R3, 0x8, 0x1f ;  /* 0x09001f0003027f89 */ /* 0x000e2400000e0000 */
[----:B0-----:R-:W-:-:S05]  /*01d0*/  FADD R5, R3, R2 ;  /* 0x0000000203057221 */ /* 0x001fca0000000000 */
[----:B------:R-:W0:Y:S02]  /*01e0*/  SHFL.DOWN PT, R2, R5, 0x4, 0x1f ;  /* 0x08801f0005027f89 */ /* 0x000e2400000e0000 */
[----:B0-----:R-:W-:Y:S01]  /*01f0*/  FADD R6, R5, R2 ;  /* 0x0000000205067221 */ /* 0x001fe20000000000 */
[----:B------:R-:W-:-:S04]  /*0200*/  LOP3.LUT R2, R0, 0x1f, RZ, 0xc0, !PT ;  /* 0x0000001f00027812 */ /* 0x000fc800078ec0ff */
[----:B------:R-:W0:Y:S01]  /*0210*/  SHFL.DOWN PT, R7, R6, 0x2, 0x1f ;  /* 0x08401f0006077f89 */ /* 0x000e2200000e0000 */
[----:B------:R-:W-:-:S13]  /*0220*/  ISETP.NE.AND P0, PT, R2, RZ, PT ;  /* 0x000000ff0200720c */ /* 0x000fda0003f05270 */
[----:B------:R-:W1:Y:S01]  /*0230*/  @!P0 S2R R9, SR_CgaCtaId ;  /* 0x0000000000098919 */ /* 0x000e620000008800 */
[----:B0-----:R-:W-:-:S05]  /*0240*/  FADD R7, R6, R7 ;  /* 0x0000000706077221 */ /* 0x001fca0000000000 */
[----:B------:R-:W0:Y:S01]  /*0250*/  SHFL.DOWN PT, R4, R7, 0x1, 0x1f ;  /* 0x08201f0007047f89 */ /* 0x000e2200000e0000 */
[----:B------:R-:W-:Y:S02]  /*0260*/  @!P0 MOV R8, 0x400 ;  /* 0x0000040000088802 */ /* 0x000fe40000000f00 */
[----:B------:R-:W-:-:S04]  /*0270*/  @!P0 SHF.R.U32.HI R3, RZ, 0x3, R0 ;  /* 0x00000003ff038819 */ /* 0x000fc80000011600 */
[----:B------:R-:W-:Y:S02]  /*0280*/  @!P0 LOP3.LUT R3, R3, 0x7c, RZ, 0xc0, !PT ;  /* 0x0000007c03038812 */ /* 0x000fe400078ec0ff */
[----:B-1----:R-:W-:-:S04]  /*0290*/  @!P0 LEA R8, R9, R8, 0x18 ;  /* 0x0000000809088211 */ /* 0x002fc800078ec0ff */
[----:B------:R-:W-:Y:S01]  /*02a0*/  @!P0 IADD3 R3, PT, PT, R3, R8, RZ ;  /* 0x0000000803038210 */ /* 0x000fe20007ffe0ff */
[----:B0-----:R-:W-:-:S05]  /*02b0*/  FADD R4, R7, R4 ;  /* 0x0000000407047221 */ /* 0x001fca0000000000 */
[----:B------:R0:W-:Y:S01]  /*02c0*/  @!P0 STS [R3], R4 ;  /* 0x0000000403008388 */ /* 0x0001e20000000800 */
[----:B------:R-:W-:Y:S06]  /*02d0*/  BAR.SYNC.DEFER_BLOCKING 0x0 ;  /* 0x0000000000007b1d */ /* 0x000fec0000010000 */
[----:B------:R-:W-:Y:S05]  /*02e0*/  @P1 EXIT ;  /* 0x000000000000194d */ /* 0x000fea0003800000 */
[----:B------:R-:W-:-:S06]  /*02f0*/  USHF.R.U32.HI UR4, URZ, 0x5, UR5 ;  /* 0x00000005ff047899 */ /* 0x000fcc0008011605 */
[----:B------:R-:W-:-:S13]  /*0300*/  ISETP.GE.U32.AND P1, PT, R2, UR4, PT ;  /* 0x0000000402007c0c */ /* 0x000fda000bf26070 */
[----:B0-----:R-:W0:Y:S01]  /*0310*/  @!P1 S2R R3, SR_CgaCtaId ;  /* 0x0000000000039919 */ /* 0x001e220000008800 */
[----:B------:R-:W-:-:S04]  /*0320*/  @!P1 MOV R0, 0x400 ;  /* 0x0000040000009802 */ /* 0x000fc80000000f00 */
[----:B0-----:R-:W-:Y:S02]  /*0330*/  @!P1 LEA R3, R3, R0, 0x18 ;  /* 0x0000000003039211 */ /* 0x001fe400078ec0ff */
[----:B------:R-:W-:Y:S02]  /*0340*/  MOV R0, RZ ;  /* 0x000000ff00007202 */ /* 0x000fe40000000f00 */
[----:B------:R-:W-:-:S05]  /*0350*/  @!P1 LEA R2, R2, R3, 0x2 ;  /* 0x0000000302029211 */ /* 0x000fca00078e10ff */
[----:B------:R-:W0:Y:S04]  /*0360*/  @!P1 LDS R0, [R2] ;  /* 0x0000000002009984 */ /* 0x000e280000000800 */
[----:B0-----:R-:W0:Y:S02]  /*0370*/  SHFL.DOWN PT, R3, R0, 0x10, 0x1f ;  /* 0x0a001f0000037f89 */ /* 0x001e2400000e0000 */
[----:B0-----:R-:W-:-:S05]  /*0380*/  FADD R3, R3, R0 ;  /* 0x0000000003037221 */ /* 0x001fca0000000000 */
[----:B------:R-:W0:Y:S02]  /*0390*/  SHFL.DOWN PT, R4, R3, 0x8, 0x1f ;  /* 0x09001f0003047f89 */ /* 0x000e2400000e0000 */
[----:B0-----:R-:W-:-:S05]  /*03a0*/  FADD R4, R3, R4 ;  /* 0x0000000403047221 */ /* 0x001fca0000000000 */
[----:B------:R-:W0:Y:S02]  /*03b0*/  SHFL.DOWN PT, R5, R4, 0x4, 0x1f ;  /* 0x08801f0004057f89 */ /* 0x000e2400000e0000 */
[----:B0-----:R-:W-:-:S05]  /*03c0*/  FADD R5, R4, R5 ;  /* 0x0000000504057221 */ /* 0x001fca0000000000 */
[----:B------:R-:W0:Y:S02]  /*03d0*/  SHFL.DOWN PT, R6, R5, 0x2, 0x1f ;  /* 0x08401f0005067f89 */ /* 0x000e2400000e0000 */
[----:B0-----:R-:W-:-:S05]  /*03e0*/  FADD R6, R5, R6 ;  /* 0x0000000605067221 */ /* 0x001fca0000000000 */
[----:B------:R0:W1:Y:S01]  /*03f0*/  SHFL.DOWN PT, R7, R6, 0x1, 0x1f ;  /* 0x08201f0006077f89 */ /* 0x00006200000e0000 */
[----:B------:R-:W-:Y:S05]  /*0400*/  @P0 EXIT ;  /* 0x000000000000094d */ /* 0x000fea0003800000 */
[----:B------:R-:W2:Y:S01]  /*0410*/  LDC.64 R2, c[0x0][0x388] ;  /* 0x0000e200ff027b82 */ /* 0x000ea20000000a00 */
[----:B-1----:R-:W-:-:S05]  /*0420*/  FADD R7, R6, R7 ;  /* 0x0000000706077221 */ /* 0x002fca0000000000 */
[----:B--2---:R-:W-:Y:S01]  /*0430*/  REDG.E.ADD.F32.FTZ.RN.STRONG.GPU desc[UR6][R2.64], R7 ;  /* 0x00000007020079a6 */ /* 0x004fe2000c12f306 */
[----:B------:R-:W-:Y:S05]  /*0440*/  EXIT ;  /* 0x000000000000794d */ /* 0x000fea0003800000 */
.L_x_14:
        /* <DEDUP_REMOVED lines=11> */
.L_x_20:


//--------------------- .text._Z10max_kernelPfS_i --------------------------
	.section	.text._Z10max_kernelPfS_i,"ax",@progbits
	.align	128
        .global         _Z10max_kernelPfS_i
        .type           _Z10max_kernelPfS_i,@function
        .size           _Z10max_kernelPfS_i,(.L_x_21 - _Z10max_kernelPfS_i)
        .other          _Z10max_kernelPfS_i,@"STO_CUDA_ENTRY STV_DEFAULT"
_Z10max_kernelPfS_i:
.text._Z10max_kernelPfS_i:
[----:B------:R-:W-:Y:S01]  /*0000*/  LDC R1, c[0x0][0x37c] ;  /* 0x0000df00ff017b82 */ /* 0x000fe20000000800 */
[----:B------:R-:W0:Y:S01]  /*0010*/  S2R R5, SR_CTAID.X ;  /* 0x0000000000057919 */ /* 0x000e220000002500 */
[----:B------:R-:W0:Y:S01]  /*0020*/  LDCU UR5, c[0x0][0x360] ;  /* 0x00006c00ff0577ac */ /* 0x000e220008000800 */
[----:B------:R-:W-:Y:S01]  /*0030*/  IMAD.MOV.U32 R4, RZ, RZ, -0x800001 ;  /* 0xff7fffffff047424 */ /* 0x000fe200078e00ff */
[----:B------:R-:W0:Y:S01]  /*0040*/  S2R R10, SR_TID.X ;  /* 0x00000000000a7919 */ /* 0x000e220000002100 */
[----:B------:R-:W1:Y:S01]  /*0050*/  LDCU UR4, c[0x0][0x390] ;  /* 0x00007200ff0477ac */ /* 0x000e620008000800 */
[----:B------:R-:W2:Y:S01]  /*0060*/  LDCU.64 UR6, c[0x0][0x358] ;  /* 0x00006b00ff0677ac */ /* 0x000ea20008000a00 */
[----:B0-----:R-:W-:-:S05]  /*0070*/  IMAD R5, R5, UR5, R10 ;  /* 0x0000000505057c24 */ /* 0x001fca000f8e020a */
[----:B-1----:R-:W-:-:S13]  /*0080*/  ISETP.GE.AND P0, PT, R5, UR4, PT ;  /* 0x0000000405007c0c */ /* 0x002fda000bf06270 */
[----:B------:R-:W0:Y:S02]  /*0090*/  @!P0 LDC.64 R2, c[0x0][0x380] ;  /* 0x0000e000ff028b82 */ /* 0x000e240000000a00 */
[----:B0-----:R-:W-:-:S05]  /*00a0*/  @!P0 IMAD.WIDE R2, R5, 0x4, R2 ;  /* 0x0000000405028825 */ /* 0x001fca00078e0202 */
[----:B--2---:R-:W2:Y:S01]  /*00b0*/  @!P0 LDG.E R4, desc[UR6][R2.64] ;  /* 0x0000000602048981 */ /* 0x004ea2000c1e1900 */
[----:B------:R-:W-:-:S03]  /*00c0*/  ISETP.GT.U32.AND P1, PT, R10, 0x1f, PT ;  /* 0x0000001f0a00780c */ /* 0x000fc60003f24070 */
[----:B--2---:R-:W0:Y:S02]  /*00d0*/  SHFL.DOWN PT, R5, R4, 0x10, 0x1f ;  /* 0x0a001f0004057f89 */ /* 0x004e2400000e0000 */
[----:B0-----:R-:W-:-:S05]  /*00e0*/  FMNMX R5, R5, R4, !PT ;  /* 0x0000000405057209 */ /* 0x001fca0007800000 */
[----:B------:R-:W0:Y:S02]  /*00f0*/  SHFL.DOWN PT, R0, R5, 0x8, 0x1f ;  /* 0x09001f0005007f89 */ /* 0x000e2400000e0000 */
[----:B0-----:R-:W-:Y:S02]  /*0100*/  FMNMX R6, R5, R0, !PT ;  /* 0x0000000005067209 */ /* 0x001fe40007800000 */
[----:B------:R-:W-:-:S03]  /*0110*/  LOP3.LUT R0, R10, 0x1f, RZ, 0xc0, !PT ;  /* 0x0000001f0a007812 */ /* 0x000fc600078ec0ff */
[----:B------:R-:W0:Y:S01]  /*0120*/  SHFL.DOWN PT, R7, R6, 0x4, 0x1f ;  /* 0x08801f0006077f89 */ /* 0x000e2200000e0000 */
[----:B------:R-:W-:-:S13]  /*0130*/  ISETP.NE.AND P0, PT, R0, RZ, PT ;  /* 0x000000ff0000720c */ /* 0x000fda0003f05270 */
[----:B------:R-:W1:Y:S01]  /*0140*/  @!P0 S2R R9, SR_CgaCtaId ;  /* 0x0000000000098919 */ /* 0x000e620000008800 */
[----:B------:R-:W-:Y:S02]  /*0150*/  @!P0 MOV R4, 0x400 ;  /* 0x0000040000048802 */ /* 0x000fe40000000f00 */
[----:B------:R-:W-:-:S04]  /*0160*/  @!P0 SHF.R.U32.HI R2, RZ, 0x3, R10 ;  /* 0x00000003ff028819 */ /* 0x000fc8000001160a */
[----:B------:R-:W-:Y:S02]  /*0170*/  @!P0 LOP3.LUT R2, R2, 0x7c, RZ, 0xc0, !PT ;  /* 0x0000007c02028812 */ /* 0x000fe400078ec0ff */
[----:B0-----:R-:W-:-:S05]  /*0180*/  FMNMX R7, R6, R7, !PT ;  /* 0x0000000706077209 */ /* 0x001fca0007800000 */
[----:B------:R-:W0:Y:S01]  /*0190*/  SHFL.DOWN PT, R8, R7, 0x2, 0x1f ;  /* 0x08401f0007087f89 */ /* 0x000e2200000e0000 */
[----:B-1----:R-:W-:-:S05]  /*01a0*/  @!P0 LEA R5, R9, R4, 0x18 ;  /* 0x0000000409058211 */ /* 0x002fca00078ec0ff */
[----:B------:R-:W-:Y:S01]  /*01b0*/  @!P0 IMAD.IADD R2, R2, 0x1, R5 ;  /* 0x0000000102028824 */ /* 0x000fe200078e0205 */
[----:B0-----:R-:W-:-:S05]  /*01c0*/  FMNMX R8, R7, R8, !PT ;  /* 0x0000000807087209 */ /* 0x001fca0007800000 */
[----:B------:R-:W0:Y:S02]  /*01d0*/  SHFL.DOWN PT, R3, R8, 0x1, 0x1f ;  /* 0x08201f0008037f89 */ /* 0x000e2400000e0000 */
[----:B0-----:R-:W-:-:S05]  /*01e0*/  FMNMX R3, R8, R3, !PT ;  /* 0x0000000308037209 */ /* 0x001fca0007800000 */
[----:B------:R0:W-:Y:S01]  /*01f0*/  @!P0 STS [R2], R3 ;  /* 0x0000000302008388 */ /* 0x0001e20000000800 */
[----:B------:R-:W-:Y:S06]  /*0200*/  BAR.SYNC.DEFER_BLOCKING 0x0 ;  /* 0x0000000000007b1d */ /* 0x000fec0000010000 */
[----:B------:R-:W-:Y:S05]  /*0210*/  @P1 EXIT ;  /* 0x000000000000194d */ /* 0x000fea0003800000 */
[----:B------:R-:W-:-:S06]  /*0220*/  USHF.R.U32.HI UR4, URZ, 0x5, UR5 ;  /* 0x00000005ff047899 */ /* 0x000fcc0008011605 */
[----:B------:R-:W-:-:S13]  /*0230*/  ISETP.GE.U32.AND P1, PT, R0, UR4, PT ;  /* 0x0000000400007c0c */ /* 0x000fda000bf26070 */
[----:B0-----:R-:W0:Y:S01]  /*0240*/  @!P1 S2R R3, SR_CgaCtaId ;  /* 0x0000000000039919 */ /* 0x001e220000008800 */
[----:B------:R-:W-:-:S04]  /*0250*/  @!P1 MOV R2, 0x400 ;  /* 0x0000040000029802 */ /* 0x000fc80000000f00 */
[----:B0-----:R-:W-:Y:S01]  /*0260*/  @!P1 LEA R3, R3, R2, 0x18 ;  /* 0x0000000203039211 */ /* 0x001fe200078ec0ff */
[----:B------:R-:W-:-:S04]  /*0270*/  IMAD.MOV.U32 R2, RZ, RZ, -0x800001 ;  /* 0xff7fffffff027424 */ /* 0x000fc800078e00ff */
[----:B------:R-:W-:-:S05]  /*0280*/  @!P1 IMAD R0, R0, 0x4, R3 ;  /* 0x0000000400009824 */ /* 0x000fca00078e0203 */
[----:B------:R-:W0:Y:S04]  /*0290*/  @!P1 LDS R2, [R0] ;  /* 0x0000000000029984 */ /* 0x000e280000000800 */
[----:B0-----:R-:W0:Y:S02]  /*02a0*/  SHFL.DOWN PT, R3, R2, 0x10, 0x1f ;  /* 0x0a001f0002037f89 */ /* 0x001e2400000e0000 */
[----:B0-----:R-:W-:-:S05]  /*02b0*/  FMNMX R3, R3, R2, !PT ;  /* 0x0000000203037209 */ /* 0x001fca0007800000 */
[----:B------:R-:W0:Y:S02]  /*02c0*/  SHFL.DOWN PT, R4, R3, 0x8, 0x1f ;  /* 0x09001f0003047f89 */ /* 0x000e2400000e0000 */
[----:B0-----:R-:W-:-:S05]  /*02d0*/  FMNMX R4, R3, R4, !PT ;  /* 0x0000000403047209 */ /* 0x001fca0007800000 */
[----:B------:R-:W0:Y:S02]  /*02e0*/  SHFL.DOWN PT, R5, R4, 0x4, 0x1f ;  /* 0x08801f0004057f89 */ /* 0x000e2400000e0000 */
[----:B0-----:R-:W-:-:S05]  /*02f0*/  FMNMX R5, R4, R5, !PT ;  /* 0x0000000504057209 */ /* 0x001fca0007800000 */
[----:B------:R-:W0:Y:S02]  /*0300*/  SHFL.DOWN PT, R6, R5, 0x2, 0x1f ;  /* 0x08401f0005067f89 */ /* 0x000e2400000e0000 */
[----:B0-----:R-:W-:-:S05]  /*0310*/  FMNMX R6, R5, R6, !PT ;  /* 0x0000000605067209 */ /* 0x001fca0007800000 */
[----:B------:R0:W1:Y:S01]  /*0320*/  SHFL.DOWN PT, R7, R6, 0x1, 0x1f ;  /* 0x08201f0006077f89 */ /* 0x00006200000e0000 */
[----:B------:R-:W-:Y:S05]  /*0330*/  @P0 EXIT ;  /* 0x000000000000094d */ /* 0x000fea0003800000 */
[----:B------:R-:W2:Y:S02]  /*0340*/  LDC.64 R2, c[0x0][0x388] ;  /* 0x0000e200ff027b82 */ /* 0x000ea40000000a00 */
[----:B--2---:R2:W5:Y:S01]  /*0350*/  LDG.E R4, desc[UR6][R2.64] ;  /* 0x0000000602047981 */ /* 0x004562000c1e1900 */
[----:B-1----:R-:W-:-:S07]  /*0360*/  FMNMX R7, R6, R7, !PT ;  /* 0x0000000706077209 */ /* 0x002fce0007800000 */
.L_x_15:
[----:B-----5:R-:W-:Y:S01]  /*0370*/  FMNMX R5, R7, R4, !PT ;  /* 0x0000000407057209 */ /* 0x020fe20007800000 */
[----:B------:R-:W-:Y:S05]  /*0380*/  YIELD ;  /* 0x0000000000007946 */ /* 0x000fea0003800000 */
[----:B------:R-:W3:Y:S02]  /*0390*/  ATOMG.E.CAS.STRONG.GPU PT, R5, [R2], R4, R5 ;  /* 0x00000004020573a9 */ /* 0x000ee400001ee105 */
[----:B---3--:R-:W-:Y:S01]  /*03a0*/  ISETP.NE.AND P0, PT, R4, R5, PT ;  /* 0x000000050400720c */ /* 0x008fe20003f05270 */
[----:B------:R-:W-:-:S12]  /*03b0*/  IMAD.MOV.U32 R4, RZ, RZ, R5 ;  /* 0x000000ffff047224 */ /* 0x000fd800078e0005 */
[----:B------:R-:W-:Y:S05]  /*03c0*/  @P0 BRA `(.L_x_15) ;  /* 0xfffffffc00e80947 */ /* 0x000fea000383ffff */
[----:B------:R-:W-:Y:S05]  /*03d0*/  EXIT ;  /* 0x000000000000794d */ /* 0x000fea0003800000 */
.L_x_16:
        /* <DEDUP_REMOVED lines=10> */
.L_x_21:


//--------------------- .text._Z16setToNegativeMaxPf --------------------------
	.section	.text._Z16setToNegativeMaxPf,"ax",@progbits
	.align	128
        .global         _Z16setToNegativeMaxPf
        .type           _Z16setToNegativeMaxPf,@function
        .size           _Z16setToNegativeMaxPf,(.L_x_22 - _Z16setToNegativeMaxPf)
        .other          _Z16setToNegativeMaxPf,@"STO_CUDA_ENTRY STV_DEFAULT"
_Z16setToNegativeMaxPf:
.text._Z16setToNegativeMaxPf:
[----:B------:R-:W-:Y:S08]  /*0000*/  LDC R1, c[0x0][0x37c] ;  /* 0x0000df00ff017b82 */ /* 0x000ff00000000800 */
[----:B------:R-:W0:Y:S01]  /*0010*/  LDC.64 R2, c[0x0][0x380] ;  /* 0x0000e000ff027b82 */ /* 0x000e220000000a00 */
[----:B------:R-:W0:Y:S01]  /*0020*/  LDCU.64 UR4, c[0x0][0x358] ;  /* 0x00006b00ff0477ac */ /* 0x000e220008000a00 */
[----:B------:R-:W-:-:S05]  /*0030*/  MOV R5, 0xff7fffff ;  /* 0xff7fffff00057802 */ /* 0x000fca0000000f00 */
[----:B0-----:R-:W-:Y:S01]  /*0040*/  STG.E desc[UR4][R2.64], R5 ;  /* 0x0000000502007986 */ /* 0x001fe2000c101904 */
[----:B------:R-:W-:Y:S05]  /*0050*/  EXIT ;  /* 0x000000000000794d */ /* 0x000fea0003800000 */
.L_x_17:
        /* <DEDUP_REMOVED lines=10> */
.L_x_22:


//--------------------- .nv.shared.reserved.0     --------------------------
	.section	.nv.shared.reserved.0,"aw",@nobits
	.weak		__nv_reservedSMEM_offset_0_alias
	.size		__nv_reservedSMEM_offset_0_alias, 0, 64
	.other		__nv_reservedSMEM_offset_0_alias,@"STO_CUDA_RESERVED_SHARED STV_DEFAULT"
__nv_reservedSMEM_offset_0_alias:
	.zero		0
	.zero		64


//--------------------- .nv.shared._Z10sum_kernelPfS_S_i --------------------------
	.section	.nv.shared._Z10sum_kernelPfS_S_i,"aw",@nobits
	.sectionflags	@""
	.align	4
.nv.shared._Z10sum_kernelPfS_S_i:
	.zero		1152


//--------------------- .nv.shared._Z10max_kernelPfS_i --------------------------
	.section	.nv.shared._Z10max_kernelPfS_i,"aw",@nobits
	.sectionflags	@""
	.align	4
.nv.shared._Z10max_kernelPfS_i:
	.zero		1152


//--------------------- .nv.constant0._Z7softmaxPfS_S_S_i --------------------------
	.section	.nv.constant0._Z7softmaxPfS_S_S_i,"a",@progbits
	.sectionflags	@""
	.align	4
.nv.constant0._Z7softmaxPfS_S_S_i:
	.zero		932


//--------------------- .nv.constant0._Z10sum_kernelPfS_S_i --------------------------
	.section	.nv.constant0._Z10sum_kernelPfS_S_i,"a",@progbits
	.sectionflags	@""
	.align	4
.nv.constant0._Z10sum_kernelPfS_S_i:
	.zero		924


//--------------------- .nv.constant0._Z10max_kernelPfS_i --------------------------
	.section	.nv.constant0._Z10max_kernelPfS_i,"a",@progbits
	.sectionflags	@""
	.align	4
.nv.constant0._Z10max_kernelPfS_i:
	.zero		916


//--------------------- .nv.constant0._Z16setToNegativeMaxPf --------------------------
	.section	.nv.constant0._Z16setToNegativeMaxPf,"a",@progbits
	.sectionflags	@""
	.align	4
.nv.constant0._Z16setToNegativeMaxPf:
	.zero		904


//--------------------- SYMBOLS --------------------------

	.type		.nv.reservedSmem.offset0,@object
	.size		.nv.reservedSmem.offset0,0x4
	.type		.nv.reservedSmem.cap,@object
	.size		.nv.reservedSmem.cap,0x4
